//
// Generated by NVIDIA NVVM Compiler
//
// Compiler Build ID: CL-36424714
// Cuda compilation tools, release 13.0, V13.0.88
// Based on NVVM 20.0.0
//

.version 9.0
.target sm_100
.address_size 64

	// .globl	_Z10max_kernelPKfPfi
// _ZZ10max_kernelPKfPfiE4smem has been demoted
// _ZZ10sum_kernelPKfPfS1_iE4smem has been demoted

.visible .entry _Z10max_kernelPKfPfi(
	.param .u64 .ptr .align 1 _Z10max_kernelPKfPfi_param_0,
	.param .u64 .ptr .align 1 _Z10max_kernelPKfPfi_param_1,
	.param .u32 _Z10max_kernelPKfPfi_param_2
)
{
	.reg .pred 	%p<20>;
	.reg .b32 	%r<21>;
	.reg .b32 	%f<64>;
	.reg .b64 	%rd<7>;
	// demoted variable
	.shared .align 4 .b8 _ZZ10max_kernelPKfPfiE4smem[1024];
	ld.param.u64 	%rd3, [_Z10max_kernelPKfPfi_param_0];
	ld.param.u64 	%rd4, [_Z10max_kernelPKfPfi_param_1];
	ld.param.u32 	%r7, [_Z10max_kernelPKfPfi_param_2];
	cvta.to.global.u64 	%rd1, %rd4;
	cvta.to.global.u64 	%rd5, %rd3;
	mov.u32 	%r1, %tid.x;
	mov.u32 	%r8, %ctaid.x;
	shl.b32 	%r9, %r8, 11;
	or.b32  	%r2, %r9, %r1;
	setp.ge.s32 	%p1, %r2, %r7;
	mul.wide.s32 	%rd6, %r2, 4;
	add.s64 	%rd2, %rd5, %rd6;
	mov.f32 	%f56, 0fFF7FFFFF;
	@%p1 bra 	$L__BB0_2;
	ld.global.f32 	%f56, [%rd2];
$L__BB0_2:
	setp.ge.s32 	%p2, %r2, %r7;
	@%p2 bra 	$L__BB0_4;
	ld.global.f32 	%f21, [%rd2];
	max.f32 	%f56, %f56, %f21;
$L__BB0_4:
	add.s32 	%r10, %r2, 256;
	setp.ge.s32 	%p3, %r10, %r7;
	@%p3 bra 	$L__BB0_6;
	ld.global.f32 	%f22, [%rd2+1024];
	max.f32 	%f56, %f56, %f22;
$L__BB0_6:
	add.s32 	%r11, %r2, 512;
	setp.ge.s32 	%p4, %r11, %r7;
	@%p4 bra 	$L__BB0_8;
	ld.global.f32 	%f23, [%rd2+2048];
	max.f32 	%f56, %f56, %f23;
$L__BB0_8:
	add.s32 	%r12, %r2, 768;
	setp.ge.s32 	%p5, %r12, %r7;
	@%p5 bra 	$L__BB0_10;
	ld.global.f32 	%f24, [%rd2+3072];
	max.f32 	%f56, %f56, %f24;
$L__BB0_10:
	add.s32 	%r13, %r2, 1024;
	setp.ge.s32 	%p6, %r13, %r7;
	@%p6 bra 	$L__BB0_12;
	ld.global.f32 	%f25, [%rd2+4096];
	max.f32 	%f56, %f56, %f25;
$L__BB0_12:
	add.s32 	%r14, %r2, 1280;
	setp.ge.s32 	%p7, %r14, %r7;
	@%p7 bra 	$L__BB0_14;
	ld.global.f32 	%f26, [%rd2+5120];
	max.f32 	%f56, %f56, %f26;
$L__BB0_14:
	add.s32 	%r15, %r2, 1536;
	setp.ge.s32 	%p8, %r15, %r7;
	@%p8 bra 	$L__BB0_16;
	ld.global.f32 	%f27, [%rd2+6144];
	max.f32 	%f56, %f56, %f27;
$L__BB0_16:
	add.s32 	%r16, %r2, 1792;
	setp.ge.s32 	%p9, %r16, %r7;
	@%p9 bra 	$L__BB0_18;
	ld.global.f32 	%f28, [%rd2+7168];
	max.f32 	%f56, %f56, %f28;
$L__BB0_18:
	shl.b32 	%r17, %r1, 2;
	mov.u32 	%r18, _ZZ10max_kernelPKfPfiE4smem;
	add.s32 	%r3, %r18, %r17;
	st.shared.f32 	[%r3], %f56;
	bar.sync 	0;
	setp.gt.u32 	%p10, %r1, 127;
	@%p10 bra 	$L__BB0_20;
	ld.shared.f32 	%f29, [%r3];
	ld.shared.f32 	%f30, [%r3+512];
	max.f32 	%f31, %f29, %f30;
	st.shared.f32 	[%r3], %f31;
$L__BB0_20:
	bar.sync 	0;
	setp.gt.u32 	%p11, %r1, 63;
	@%p11 bra 	$L__BB0_22;
	ld.shared.f32 	%f32, [%r3];
	ld.shared.f32 	%f33, [%r3+256];
	max.f32 	%f34, %f32, %f33;
	st.shared.f32 	[%r3], %f34;
$L__BB0_22:
	bar.sync 	0;
	setp.gt.u32 	%p12, %r1, 31;
	@%p12 bra 	$L__BB0_24;
	ld.shared.f32 	%f35, [%r3];
	ld.shared.f32 	%f36, [%r3+128];
	max.f32 	%f37, %f35, %f36;
	st.shared.f32 	[%r3], %f37;
$L__BB0_24:
	bar.sync 	0;
	setp.gt.u32 	%p13, %r1, 15;
	@%p13 bra 	$L__BB0_26;
	ld.shared.f32 	%f38, [%r3];
	ld.shared.f32 	%f39, [%r3+64];
	max.f32 	%f40, %f38, %f39;
	st.shared.f32 	[%r3], %f40;
$L__BB0_26:
	bar.sync 	0;
	setp.gt.u32 	%p14, %r1, 7;
	@%p14 bra 	$L__BB0_28;
	ld.shared.f32 	%f41, [%r3];
	ld.shared.f32 	%f42, [%r3+32];
	max.f32 	%f43, %f41, %f42;
	st.shared.f32 	[%r3], %f43;
$L__BB0_28:
	bar.sync 	0;
	setp.gt.u32 	%p15, %r1, 3;
	@%p15 bra 	$L__BB0_30;
	ld.shared.f32 	%f44, [%r3];
	ld.shared.f32 	%f45, [%r3+16];
	max.f32 	%f46, %f44, %f45;
	st.shared.f32 	[%r3], %f46;
$L__BB0_30:
	bar.sync 	0;
	setp.gt.u32 	%p16, %r1, 1;
	@%p16 bra 	$L__BB0_32;
	ld.shared.f32 	%f47, [%r3];
	ld.shared.f32 	%f48, [%r3+8];
	max.f32 	%f49, %f47, %f48;
	st.shared.f32 	[%r3], %f49;
$L__BB0_32:
	bar.sync 	0;
	setp.ne.s32 	%p17, %r1, 0;
	@%p17 bra 	$L__BB0_34;
	ld.shared.f32 	%f50, [%r3];
	ld.shared.f32 	%f51, [_ZZ10max_kernelPKfPfiE4smem+4];
	max.f32 	%f52, %f50, %f51;
	st.shared.f32 	[%r3], %f52;
$L__BB0_34:
	setp.ne.s32 	%p18, %r1, 0;
	bar.sync 	0;
	@%p18 bra 	$L__BB0_37;
	ld.shared.f32 	%f19, [_ZZ10max_kernelPKfPfiE4smem];
	ld.global.u32 	%r20, [%rd1];
$L__BB0_36:
	mov.b32 	%f53, %r20;
	max.f32 	%f54, %f19, %f53;
	mov.b32 	%r19, %f54;
	atom.relaxed.global.cas.b32 	%r6, [%rd1], %r20, %r19;
	setp.ne.s32 	%p19, %r20, %r6;
	mov.u32 	%r20, %r6;
	@%p19 bra 	$L__BB0_36;
$L__BB0_37:
	ret;

}
	// .globl	_Z10sum_kernelPKfPfS1_i
.visible .entry _Z10sum_kernelPKfPfS1_i(
	.param .u64 .ptr .align 1 _Z10sum_kernelPKfPfS1_i_param_0,
	.param .u64 .ptr .align 1 _Z10sum_kernelPKfPfS1_i_param_1,
	.param .u64 .ptr .align 1 _Z10sum_kernelPKfPfS1_i_param_2,
	.param .u32 _Z10sum_kernelPKfPfS1_i_param_3
)
{
	.reg .pred 	%p<18>;
	.reg .b32 	%r<32>;
	.reg .b32 	%f<164>;
	.reg .b64 	%rd<9>;
	// demoted variable
	.shared .align 4 .b8 _ZZ10sum_kernelPKfPfS1_iE4smem[1024];
	ld.param.u64 	%rd4, [_Z10sum_kernelPKfPfS1_i_param_0];
	ld.param.u64 	%rd3, [_Z10sum_kernelPKfPfS1_i_param_1];
	ld.param.u64 	%rd5, [_Z10sum_kernelPKfPfS1_i_param_2];
	ld.param.u32 	%r4, [_Z10sum_kernelPKfPfS1_i_param_3];
	cvta.to.global.u64 	%rd1, %rd5;
	cvta.to.global.u64 	%rd6, %rd4;
	mov.u32 	%r1, %tid.x;
	mov.u32 	%r5, %ctaid.x;
	shl.b32 	%r6, %r5, 11;
	or.b32  	%r2, %r6, %r1;
	setp.ge.s32 	%p1, %r2, %r4;
	mul.wide.s32 	%rd7, %r2, 4;
	add.s64 	%rd2, %rd6, %rd7;
	mov.f32 	%f157, 0f00000000;
	@%p1 bra 	$L__BB1_2;
	ld.global.f32 	%f18, [%rd2];
	ld.global.f32 	%f19, [%rd1];
	sub.f32 	%f20, %f18, %f19;
	fma.rn.f32 	%f21, %f20, 0f3BBB989D, 0f3F000000;
	cvt.sat.f32.f32 	%f22, %f21;
	mov.f32 	%f23, 0f4B400001;
	mov.f32 	%f24, 0f437C0000;
	fma.rm.f32 	%f25, %f22, %f24, %f23;
	add.f32 	%f26, %f25, 0fCB40007F;
	neg.f32 	%f27, %f26;
	fma.rn.f32 	%f28, %f20, 0f3FB8AA3B, %f27;
	fma.rn.f32 	%f29, %f20, 0f32A57060, %f28;
	mov.b32 	%r7, %f25;
	shl.b32 	%r8, %r7, 23;
	mov.b32 	%f30, %r8;
	ex2.approx.ftz.f32 	%f31, %f29;
	fma.rn.f32 	%f157, %f31, %f30, 0f00000000;
$L__BB1_2:
	add.s32 	%r9, %r2, 256;
	setp.ge.s32 	%p2, %r9, %r4;
	@%p2 bra 	$L__BB1_4;
	ld.global.f32 	%f32, [%rd2+1024];
	ld.global.f32 	%f33, [%rd1];
	sub.f32 	%f34, %f32, %f33;
	fma.rn.f32 	%f35, %f34, 0f3BBB989D, 0f3F000000;
	cvt.sat.f32.f32 	%f36, %f35;
	mov.f32 	%f37, 0f4B400001;
	mov.f32 	%f38, 0f437C0000;
	fma.rm.f32 	%f39, %f36, %f38, %f37;
	add.f32 	%f40, %f39, 0fCB40007F;
	neg.f32 	%f41, %f40;
	fma.rn.f32 	%f42, %f34, 0f3FB8AA3B, %f41;
	fma.rn.f32 	%f43, %f34, 0f32A57060, %f42;
	mov.b32 	%r10, %f39;
	shl.b32 	%r11, %r10, 23;
	mov.b32 	%f44, %r11;
	ex2.approx.ftz.f32 	%f45, %f43;
	fma.rn.f32 	%f157, %f45, %f44, %f157;
$L__BB1_4:
	add.s32 	%r12, %r2, 512;
	setp.ge.s32 	%p3, %r12, %r4;
	@%p3 bra 	$L__BB1_6;
	ld.global.f32 	%f46, [%rd2+2048];
	ld.global.f32 	%f47, [%rd1];
	sub.f32 	%f48, %f46, %f47;
	fma.rn.f32 	%f49, %f48, 0f3BBB989D, 0f3F000000;
	cvt.sat.f32.f32 	%f50, %f49;
	mov.f32 	%f51, 0f4B400001;
	mov.f32 	%f52, 0f437C0000;
	fma.rm.f32 	%f53, %f50, %f52, %f51;
	add.f32 	%f54, %f53, 0fCB40007F;
	neg.f32 	%f55, %f54;
	fma.rn.f32 	%f56, %f48, 0f3FB8AA3B, %f55;
	fma.rn.f32 	%f57, %f48, 0f32A57060, %f56;
	mov.b32 	%r13, %f53;
	shl.b32 	%r14, %r13, 23;
	mov.b32 	%f58, %r14;
	ex2.approx.ftz.f32 	%f59, %f57;
	fma.rn.f32 	%f157, %f59, %f58, %f157;
$L__BB1_6:
	add.s32 	%r15, %r2, 768;
	setp.ge.s32 	%p4, %r15, %r4;
	@%p4 bra 	$L__BB1_8;
	ld.global.f32 	%f60, [%rd2+3072];
	ld.global.f32 	%f61, [%rd1];
	sub.f32 	%f62, %f60, %f61;
	fma.rn.f32 	%f63, %f62, 0f3BBB989D, 0f3F000000;
	cvt.sat.f32.f32 	%f64, %f63;
	mov.f32 	%f65, 0f4B400001;
	mov.f32 	%f66, 0f437C0000;
	fma.rm.f32 	%f67, %f64, %f66, %f65;
	add.f32 	%f68, %f67, 0fCB40007F;
	neg.f32 	%f69, %f68;
	fma.rn.f32 	%f70, %f62, 0f3FB8AA3B, %f69;
	fma.rn.f32 	%f71, %f62, 0f32A57060, %f70;
	mov.b32 	%r16, %f67;
	shl.b32 	%r17, %r16, 23;
	mov.b32 	%f72, %r17;
	ex2.approx.ftz.f32 	%f73, %f71;
	fma.rn.f32 	%f157, %f73, %f72, %f157;
$L__BB1_8:
	add.s32 	%r18, %r2, 1024;
	setp.ge.s32 	%p5, %r18, %r4;
	@%p5 bra 	$L__BB1_10;
	ld.global.f32 	%f74, [%rd2+4096];
	ld.global.f32 	%f75, [%rd1];
	sub.f32 	%f76, %f74, %f75;
	fma.rn.f32 	%f77, %f76, 0f3BBB989D, 0f3F000000;
	cvt.sat.f32.f32 	%f78, %f77;
	mov.f32 	%f79, 0f4B400001;
	mov.f32 	%f80, 0f437C0000;
	fma.rm.f32 	%f81, %f78, %f80, %f79;
	add.f32 	%f82, %f81, 0fCB40007F;
	neg.f32 	%f83, %f82;
	fma.rn.f32 	%f84, %f76, 0f3FB8AA3B, %f83;
	fma.rn.f32 	%f85, %f76, 0f32A57060, %f84;
	mov.b32 	%r19, %f81;
	shl.b32 	%r20, %r19, 23;
	mov.b32 	%f86, %r20;
	ex2.approx.ftz.f32 	%f87, %f85;
	fma.rn.f32 	%f157, %f87, %f86, %f157;
$L__BB1_10:
	add.s32 	%r21, %r2, 1280;
	setp.ge.s32 	%p6, %r21, %r4;
	@%p6 bra 	$L__BB1_12;
	ld.global.f32 	%f88, [%rd2+5120];
	ld.global.f32 	%f89, [%rd1];
	sub.f32 	%f90, %f88, %f89;
	fma.rn.f32 	%f91, %f90, 0f3BBB989D, 0f3F000000;
	cvt.sat.f32.f32 	%f92, %f91;
	mov.f32 	%f93, 0f4B400001;
	mov.f32 	%f94, 0f437C0000;
	fma.rm.f32 	%f95, %f92, %f94, %f93;
	add.f32 	%f96, %f95, 0fCB40007F;
	neg.f32 	%f97, %f96;
	fma.rn.f32 	%f98, %f90, 0f3FB8AA3B, %f97;
	fma.rn.f32 	%f99, %f90, 0f32A57060, %f98;
	mov.b32 	%r22, %f95;
	shl.b32 	%r23, %r22, 23;
	mov.b32 	%f100, %r23;
	ex2.approx.ftz.f32 	%f101, %f99;
	fma.rn.f32 	%f157, %f101, %f100, %f157;
$L__BB1_12:
	add.s32 	%r24, %r2, 1536;
	setp.ge.s32 	%p7, %r24, %r4;
	@%p7 bra 	$L__BB1_14;
	ld.global.f32 	%f102, [%rd2+6144];
	ld.global.f32 	%f103, [%rd1];
	sub.f32 	%f104, %f102, %f103;
	fma.rn.f32 	%f105, %f104, 0f3BBB989D, 0f3F000000;
	cvt.sat.f32.f32 	%f106, %f105;
	mov.f32 	%f107, 0f4B400001;
	mov.f32 	%f108, 0f437C0000;
	fma.rm.f32 	%f109, %f106, %f108, %f107;
	add.f32 	%f110, %f109, 0fCB40007F;
	neg.f32 	%f111, %f110;
	fma.rn.f32 	%f112, %f104, 0f3FB8AA3B, %f111;
	fma.rn.f32 	%f113, %f104, 0f32A57060, %f112;
	mov.b32 	%r25, %f109;
	shl.b32 	%r26, %r25, 23;
	mov.b32 	%f114, %r26;
	ex2.approx.ftz.f32 	%f115, %f113;
	fma.rn.f32 	%f157, %f115, %f114, %f157;
$L__BB1_14:
	add.s32 	%r27, %r2, 1792;
	setp.ge.s32 	%p8, %r27, %r4;
	@%p8 bra 	$L__BB1_16;
	ld.global.f32 	%f116, [%rd2+7168];
	ld.global.f32 	%f117, [%rd1];
	sub.f32 	%f118, %f116, %f117;
	fma.rn.f32 	%f119, %f118, 0f3BBB989D, 0f3F000000;
	cvt.sat.f32.f32 	%f120, %f119;
	mov.f32 	%f121, 0f4B400001;
	mov.f32 	%f122, 0f437C0000;
	fma.rm.f32 	%f123, %f120, %f122, %f121;
	add.f32 	%f124, %f123, 0fCB40007F;
	neg.f32 	%f125, %f124;
	fma.rn.f32 	%f126, %f118, 0f3FB8AA3B, %f125;
	fma.rn.f32 	%f127, %f118, 0f32A57060, %f126;
	mov.b32 	%r28, %f123;
	shl.b32 	%r29, %r28, 23;
	mov.b32 	%f128, %r29;
	ex2.approx.ftz.f32 	%f129, %f127;
	fma.rn.f32 	%f157, %f129, %f128, %f157;
$L__BB1_16:
	shl.b32 	%r30, %r1, 2;
	mov.u32 	%r31, _ZZ10sum_kernelPKfPfS1_iE4smem;
	add.s32 	%r3, %r31, %r30;
	st.shared.f32 	[%r3], %f157;
	bar.sync 	0;
	setp.gt.u32 	%p9, %r1, 127;
	@%p9 bra 	$L__BB1_18;
	ld.shared.f32 	%f130, [%r3+512];
	ld.shared.f32 	%f131, [%r3];
	add.f32 	%f132, %f130, %f131;
	st.shared.f32 	[%r3], %f132;
$L__BB1_18:
	bar.sync 	0;
	setp.gt.u32 	%p10, %r1, 63;
	@%p10 bra 	$L__BB1_20;
	ld.shared.f32 	%f133, [%r3+256];
	ld.shared.f32 	%f134, [%r3];
	add.f32 	%f135, %f133, %f134;
	st.shared.f32 	[%r3], %f135;
$L__BB1_20:
	bar.sync 	0;
	setp.gt.u32 	%p11, %r1, 31;
	@%p11 bra 	$L__BB1_22;
	ld.shared.f32 	%f136, [%r3+128];
	ld.shared.f32 	%f137, [%r3];
	add.f32 	%f138, %f136, %f137;
	st.shared.f32 	[%r3], %f138;
$L__BB1_22:
	bar.sync 	0;
	setp.gt.u32 	%p12, %r1, 15;
	@%p12 bra 	$L__BB1_24;
	ld.shared.f32 	%f139, [%r3+64];
	ld.shared.f32 	%f140, [%r3];
	add.f32 	%f141, %f139, %f140;
	st.shared.f32 	[%r3], %f141;
$L__BB1_24:
	bar.sync 	0;
	setp.gt.u32 	%p13, %r1, 7;
	@%p13 bra 	$L__BB1_26;
	ld.shared.f32 	%f142, [%r3+32];
	ld.shared.f32 	%f143, [%r3];
	add.f32 	%f144, %f142, %f143;
	st.shared.f32 	[%r3], %f144;
$L__BB1_26:
	bar.sync 	0;
	setp.gt.u32 	%p14, %r1, 3;
	@%p14 bra 	$L__BB1_28;
	ld.shared.f32 	%f145, [%r3+16];
	ld.shared.f32 	%f146, [%r3];
	add.f32 	%f147, %f145, %f146;
	st.shared.f32 	[%r3], %f147;
$L__BB1_28:
	bar.sync 	0;
	setp.gt.u32 	%p15, %r1, 1;
	@%p15 bra 	$L__BB1_30;
	ld.shared.f32 	%f148, [%r3+8];
	ld.shared.f32 	%f149, [%r3];
	add.f32 	%f150, %f148, %f149;
	st.shared.f32 	[%r3], %f150;
$L__BB1_30:
	bar.sync 	0;
	setp.ne.s32 	%p16, %r1, 0;
	@%p16 bra 	$L__BB1_32;
	ld.shared.f32 	%f151, [_ZZ10sum_kernelPKfPfS1_iE4smem+4];
	ld.shared.f32 	%f152, [%r3];
	add.f32 	%f153, %f151, %f152;
	st.shared.f32 	[%r3], %f153;
$L__BB1_32:
	setp.ne.s32 	%p17, %r1, 0;
	bar.sync 	0;
	@%p17 bra 	$L__BB1_34;
	ld.shared.f32 	%f154, [_ZZ10sum_kernelPKfPfS1_iE4smem];
	cvta.to.global.u64 	%rd8, %rd3;
	atom.global.add.f32 	%f155, [%rd8], %f154;
$L__BB1_34:
	ret;

}
	// .globl	_Z14softmax_kernelPKfPfS1_S1_i
.visible .entry _Z14softmax_kernelPKfPfS1_S1_i(
	.param .u64 .ptr .align 1 _Z14softmax_kernelPKfPfS1_S1_i_param_0,
	.param .u64 .ptr .align 1 _Z14softmax_kernelPKfPfS1_S1_i_param_1,
	.param .u64 .ptr .align 1 _Z14softmax_kernelPKfPfS1_S1_i_param_2,
	.param .u64 .ptr .align 1 _Z14softmax_kernelPKfPfS1_S1_i_param_3,
	.param .u32 _Z14softmax_kernelPKfPfS1_S1_i_param_4
)
{
	.reg .pred 	%p<9>;
	.reg .b32 	%r<29>;
	.reg .b32 	%f<137>;
	.reg .b64 	%rd<12>;

	ld.param.u64 	%rd5, [_Z14softmax_kernelPKfPfS1_S1_i_param_0];
	ld.param.u64 	%rd6, [_Z14softmax_kernelPKfPfS1_S1_i_param_1];
	ld.param.u64 	%rd7, [_Z14softmax_kernelPKfPfS1_S1_i_param_2];
	ld.param.u64 	%rd8, [_Z14softmax_kernelPKfPfS1_S1_i_param_3];
	ld.param.u32 	%r2, [_Z14softmax_kernelPKfPfS1_S1_i_param_4];
	cvta.to.global.u64 	%rd9, %rd6;
	cvta.to.global.u64 	%rd1, %rd7;
	cvta.to.global.u64 	%rd2, %rd8;
	cvta.to.global.u64 	%rd10, %rd5;
	mov.u32 	%r3, %tid.x;
	mov.u32 	%r4, %ctaid.x;
	shl.b32 	%r5, %r4, 11;
	or.b32  	%r1, %r5, %r3;
	setp.ge.s32 	%p1, %r1, %r2;
	mul.wide.s32 	%rd11, %r1, 4;
	add.s64 	%rd3, %rd10, %rd11;
	add.s64 	%rd4, %rd9, %rd11;
	@%p1 bra 	$L__BB2_2;
	ld.global.f32 	%f1, [%rd3];
	ld.global.f32 	%f2, [%rd2];
	sub.f32 	%f3, %f1, %f2;
	fma.rn.f32 	%f4, %f3, 0f3BBB989D, 0f3F000000;
	cvt.sat.f32.f32 	%f5, %f4;
	mov.f32 	%f6, 0f4B400001;
	mov.f32 	%f7, 0f437C0000;
	fma.rm.f32 	%f8, %f5, %f7, %f6;
	add.f32 	%f9, %f8, 0fCB40007F;
	neg.f32 	%f10, %f9;
	fma.rn.f32 	%f11, %f3, 0f3FB8AA3B, %f10;
	fma.rn.f32 	%f12, %f3, 0f32A57060, %f11;
	mov.b32 	%r6, %f8;
	shl.b32 	%r7, %r6, 23;
	mov.b32 	%f13, %r7;
	ex2.approx.ftz.f32 	%f14, %f12;
	mul.f32 	%f15, %f14, %f13;
	ld.global.f32 	%f16, [%rd1];
	div.rn.f32 	%f17, %f15, %f16;
	st.global.f32 	[%rd4], %f17;
$L__BB2_2:
	add.s32 	%r8, %r1, 256;
	setp.ge.s32 	%p2, %r8, %r2;
	@%p2 bra 	$L__BB2_4;
	ld.global.f32 	%f18, [%rd3+1024];
	ld.global.f32 	%f19, [%rd2];
	sub.f32 	%f20, %f18, %f19;
	fma.rn.f32 	%f21, %f20, 0f3BBB989D, 0f3F000000;
	cvt.sat.f32.f32 	%f22, %f21;
	mov.f32 	%f23, 0f4B400001;
	mov.f32 	%f24, 0f437C0000;
	fma.rm.f32 	%f25, %f22, %f24, %f23;
	add.f32 	%f26, %f25, 0fCB40007F;
	neg.f32 	%f27, %f26;
	fma.rn.f32 	%f28, %f20, 0f3FB8AA3B, %f27;
	fma.rn.f32 	%f29, %f20, 0f32A57060, %f28;
	mov.b32 	%r9, %f25;
	shl.b32 	%r10, %r9, 23;
	mov.b32 	%f30, %r10;
	ex2.approx.ftz.f32 	%f31, %f29;
	mul.f32 	%f32, %f31, %f30;
	ld.global.f32 	%f33, [%rd1];
	div.rn.f32 	%f34, %f32, %f33;
	st.global.f32 	[%rd4+1024], %f34;
$L__BB2_4:
	add.s32 	%r11, %r1, 512;
	setp.ge.s32 	%p3, %r11, %r2;
	@%p3 bra 	$L__BB2_6;
	ld.global.f32 	%f35, [%rd3+2048];
	ld.global.f32 	%f36, [%rd2];
	sub.f32 	%f37, %f35, %f36;
	fma.rn.f32 	%f38, %f37, 0f3BBB989D, 0f3F000000;
	cvt.sat.f32.f32 	%f39, %f38;
	mov.f32 	%f40, 0f4B400001;
	mov.f32 	%f41, 0f437C0000;
	fma.rm.f32 	%f42, %f39, %f41, %f40;
	add.f32 	%f43, %f42, 0fCB40007F;
	neg.f32 	%f44, %f43;
	fma.rn.f32 	%f45, %f37, 0f3FB8AA3B, %f44;
	fma.rn.f32 	%f46, %f37, 0f32A57060, %f45;
	mov.b32 	%r12, %f42;
	shl.b32 	%r13, %r12, 23;
	mov.b32 	%f47, %r13;
	ex2.approx.ftz.f32 	%f48, %f46;
	mul.f32 	%f49, %f48, %f47;
	ld.global.f32 	%f50, [%rd1];
	div.rn.f32 	%f51, %f49, %f50;
	st.global.f32 	[%rd4+2048], %f51;
$L__BB2_6:
	add.s32 	%r14, %r1, 768;
	setp.ge.s32 	%p4, %r14, %r2;
	@%p4 bra 	$L__BB2_8;
	ld.global.f32 	%f52, [%rd3+3072];
	ld.global.f32 	%f53, [%rd2];
	sub.f32 	%f54, %f52, %f53;
	fma.rn.f32 	%f55, %f54, 0f3BBB989D, 0f3F000000;
	cvt.sat.f32.f32 	%f56, %f55;
	mov.f32 	%f57, 0f4B400001;
	mov.f32 	%f58, 0f437C0000;
	fma.rm.f32 	%f59, %f56, %f58, %f57;
	add.f32 	%f60, %f59, 0fCB40007F;
	neg.f32 	%f61, %f60;
	fma.rn.f32 	%f62, %f54, 0f3FB8AA3B, %f61;
	fma.rn.f32 	%f63, %f54, 0f32A57060, %f62;
	mov.b32 	%r15, %f59;
	shl.b32 	%r16, %r15, 23;
	mov.b32 	%f64, %r16;
	ex2.approx.ftz.f32 	%f65, %f63;
	mul.f32 	%f66, %f65, %f64;
	ld.global.f32 	%f67, [%rd1];
	div.rn.f32 	%f68, %f66, %f67;
	st.global.f32 	[%rd4+3072], %f68;
$L__BB2_8:
	add.s32 	%r17, %r1, 1024;
	setp.ge.s32 	%p5, %r17, %r2;
	@%p5 bra 	$L__BB2_10;
	ld.global.f32 	%f69, [%rd3+4096];
	ld.global.f32 	%f70, [%rd2];
	sub.f32 	%f71, %f69, %f70;
	fma.rn.f32 	%f72, %f71, 0f3BBB989D, 0f3F000000;
	cvt.sat.f32.f32 	%f73, %f72;
	mov.f32 	%f74, 0f4B400001;
	mov.f32 	%f75, 0f437C0000;
	fma.rm.f32 	%f76, %f73, %f75, %f74;
	add.f32 	%f77, %f76, 0fCB40007F;
	neg.f32 	%f78, %f77;
	fma.rn.f32 	%f79, %f71, 0f3FB8AA3B, %f78;
	fma.rn.f32 	%f80, %f71, 0f32A57060, %f79;
	mov.b32 	%r18, %f76;
	shl.b32 	%r19, %r18, 23;
	mov.b32 	%f81, %r19;
	ex2.approx.ftz.f32 	%f82, %f80;
	mul.f32 	%f83, %f82, %f81;
	ld.global.f32 	%f84, [%rd1];
	div.rn.f32 	%f85, %f83, %f84;
	st.global.f32 	[%rd4+4096], %f85;
$L__BB2_10:
	add.s32 	%r20, %r1, 1280;
	setp.ge.s32 	%p6, %r20, %r2;
	@%p6 bra 	$L__BB2_12;
	ld.global.f32 	%f86, [%rd3+5120];
	ld.global.f32 	%f87, [%rd2];
	sub.f32 	%f88, %f86, %f87;
	fma.rn.f32 	%f89, %f88, 0f3BBB989D, 0f3F000000;
	cvt.sat.f32.f32 	%f90, %f89;
	mov.f32 	%f91, 0f4B400001;
	mov.f32 	%f92, 0f437C0000;
	fma.rm.f32 	%f93, %f90, %f92, %f91;
	add.f32 	%f94, %f93, 0fCB40007F;
	neg.f32 	%f95, %f94;
	fma.rn.f32 	%f96, %f88, 0f3FB8AA3B, %f95;
	fma.rn.f32 	%f97, %f88, 0f32A57060, %f96;
	mov.b32 	%r21, %f93;
	shl.b32 	%r22, %r21, 23;
	mov.b32 	%f98, %r22;
	ex2.approx.ftz.f32 	%f99, %f97;
	mul.f32 	%f100, %f99, %f98;
	ld.global.f32 	%f101, [%rd1];
	div.rn.f32 	%f102, %f100, %f101;
	st.global.f32 	[%rd4+5120], %f102;
$L__BB2_12:
	add.s32 	%r23, %r1, 1536;
	setp.ge.s32 	%p7, %r23, %r2;
	@%p7 bra 	$L__BB2_14;
	ld.global.f32 	%f103, [%rd3+6144];
	ld.global.f32 	%f104, [%rd2];
	sub.f32 	%f105, %f103, %f104;
	fma.rn.f32 	%f106, %f105, 0f3BBB989D, 0f3F000000;
	cvt.sat.f32.f32 	%f107, %f106;
	mov.f32 	%f108, 0f4B400001;
	mov.f32 	%f109, 0f437C0000;
	fma.rm.f32 	%f110, %f107, %f109, %f108;
	add.f32 	%f111, %f110, 0fCB40007F;
	neg.f32 	%f112, %f111;
	fma.rn.f32 	%f113, %f105, 0f3FB8AA3B, %f112;
	fma.rn.f32 	%f114, %f105, 0f32A57060, %f113;
	mov.b32 	%r24, %f110;
	shl.b32 	%r25, %r24, 23;
	mov.b32 	%f115, %r25;
	ex2.approx.ftz.f32 	%f116, %f114;
	mul.f32 	%f117, %f116, %f115;
	ld.global.f32 	%f118, [%rd1];
	div.rn.f32 	%f119, %f117, %f118;
	st.global.f32 	[%rd4+6144], %f119;
$L__BB2_14:
	add.s32 	%r26, %r1, 1792;
	setp.ge.s32 	%p8, %r26, %r2;
	@%p8 bra 	$L__BB2_16;
	ld.global.f32 	%f120, [%rd3+7168];
	ld.global.f32 	%f121, [%rd2];
	sub.f32 	%f122, %f120, %f121;
	fma.rn.f32 	%f123, %f122, 0f3BBB989D, 0f3F000000;
	cvt.sat.f32.f32 	%f124, %f123;
	mov.f32 	%f125, 0f4B400001;
	mov.f32 	%f126, 0f437C0000;
	fma.rm.f32 	%f127, %f124, %f126, %f125;
	add.f32 	%f128, %f127, 0fCB40007F;
	neg.f32 	%f129, %f128;
	fma.rn.f32 	%f130, %f122, 0f3FB8AA3B, %f129;
	fma.rn.f32 	%f131, %f122, 0f32A57060, %f130;
	mov.b32 	%r27, %f127;
	shl.b32 	%r28, %r27, 23;
	mov.b32 	%f132, %r28;
	ex2.approx.ftz.f32 	%f133, %f131;
	mul.f32 	%f134, %f133, %f132;
	ld.global.f32 	%f135, [%rd1];
	div.rn.f32 	%f136, %f134, %f135;
	st.global.f32 	[%rd4+7168], %f136;
$L__BB2_16:
	ret;

}


// ===== COMPILED SASS (sm_100) =====

	.target	sm_100

	.elftype	@"ET_EXEC"


//--------------------- .note.nv.tkinfo           --------------------------
	.section	.note.nv.tkinfo,"",@"SHT_NOTE"
	.sectionflags	@"SHF_NOTE_NV_TKINFO"
	.tkinfo
        /*0018*/ 	.word	0x00000002
        /*0030*/ 	.string	""
        /*0030*/ 	.string	"ptxas"
        /*0030*/ 	.string	"Cuda compilation tools, release 13.0, V13.0.88"
        /*0030*/ 	.string	"Build cuda_13.0.r13.0/compiler.36424714_0"
        /*0030*/ 	.string	"-arch sm_100 -m 64 "



//--------------------- .note.nv.cuinfo           --------------------------
	.section	.note.nv.cuinfo,"",@"SHT_NOTE"
	.sectionflags	@"SHF_NOTE_NV_CUINFO"
        /*0018*/ 	.short	0x0002
        /*001a*/ 	.short	0x0064
        /*001c*/ 	.short	0x0082
	.zero		2


//--------------------- .nv.info                  --------------------------
	.section	.nv.info,"",@"SHT_CUDA_INFO"
	.align	4


	//----- nvinfo : EIATTR_REGCOUNT
	.align		4
        /*0000*/ 	.byte	0x04, 0x2f
        /*0002*/ 	.short	(.L_1 - .L_0)
	.align		4
.L_0:
        /*0004*/ 	.word	index@(_Z10max_kernelPKfPfi)
        /*0008*/ 	.word	0x00000016


	//----- nvinfo : EIATTR_FRAME_SIZE
	.align		4
.L_1:
        /*000c*/ 	.byte	0x04, 0x11
        /*000e*/ 	.short	(.L_3 - .L_2)
	.align		4
.L_2:
        /*0010*/ 	.word	index@(_Z10max_kernelPKfPfi)
        /*0014*/ 	.word	0x00000000


	//----- nvinfo : EIATTR_REGCOUNT
	.align		4
.L_3:
        /*0018*/ 	.byte	0x04, 0x2f
        /*001a*/ 	.short	(.L_5 - .L_4)
	.align		4
.L_4:
        /*001c*/ 	.word	index@(_Z10sum_kernelPKfPfS1_i)
        /*0020*/ 	.word	0x0000001c


	//----- nvinfo : EIATTR_FRAME_SIZE
	.align		4
.L_5:
        /*0024*/ 	.byte	0x04, 0x11
        /*0026*/ 	.short	(.L_7 - .L_6)
	.align		4
.L_6:
        /*0028*/ 	.word	index@(_Z10sum_kernelPKfPfS1_i)
        /*002c*/ 	.word	0x00000000


	//----- nvinfo : EIATTR_REGCOUNT
	.align		4
.L_7:
        /*0030*/ 	.byte	0x04, 0x2f
        /*0032*/ 	.short	(.L_9 - .L_8)
	.align		4
.L_8:
        /*0034*/ 	.word	index@(_Z14softmax_kernelPKfPfS1_S1_i)
        /*0038*/ 	.word	0x00000013


	//----- nvinfo : EIATTR_FRAME_SIZE
	.align		4
.L_9:
        /*003c*/ 	.byte	0x04, 0x11
        /*003e*/ 	.short	(.L_11 - .L_10)
	.align		4
.L_10:
        /*0040*/ 	.word	index@($__internal_0_$__cuda_sm3x_div_rn_noftz_f32_slowpath)
        /*0044*/ 	.word	0x00000000


	//----- nvinfo : EIATTR_FRAME_SIZE
	.align		4
.L_11:
        /*0048*/ 	.byte	0x04, 0x11
        /*004a*/ 	.short	(.L_13 - .L_12)
	.align		4
.L_12:
        /*004c*/ 	.word	index@(_Z14softmax_kernelPKfPfS1_S1_i)
        /*0050*/ 	.word	0x00000000


	//----- nvinfo : EIATTR_MIN_STACK_SIZE
	.align		4
.L_13:
        /*0054*/ 	.byte	0x04, 0x12
        /*0056*/ 	.short	(.L_15 - .L_14)
	.align		4
.L_14:
        /*0058*/ 	.word	index@(_Z14softmax_kernelPKfPfS1_S1_i)
        /*005c*/ 	.word	0x00000000


	//----- nvinfo : EIATTR_MIN_STACK_SIZE
	.align		4
.L_15:
        /*0060*/ 	.byte	0x04, 0x12
        /*0062*/ 	.short	(.L_17 - .L_16)
	.align		4
.L_16:
        /*0064*/ 	.word	index@(_Z10sum_kernelPKfPfS1_i)
        /*0068*/ 	.word	0x00000000


	//----- nvinfo : EIATTR_MIN_STACK_SIZE
	.align		4
.L_17:
        /*006c*/ 	.byte	0x04, 0x12
        /*006e*/ 	.short	(.L_19 - .L_18)
	.align		4
.L_18:
        /*0070*/ 	.word	index@(_Z10max_kernelPKfPfi)
        /*0074*/ 	.word	0x00000000
.L_19:


//--------------------- .nv.compat                --------------------------
	.section	.nv.compat,"",@"SHT_CUDA_COMPAT_INFO"
	.align	4
        /*0000*/ 	.byte	0x02, 0x09, 0x00, 0x00, 0x02, 0x02, 0x01, 0x00, 0x02, 0x05, 0x05, 0x00, 0x03, 0x07, 0x01, 0x01
        /*0010*/ 	.byte	0x02, 0x03, 0x00, 0x00, 0x02, 0x06, 0x01, 0x00, 0x04, 0x0b, 0x08, 0x00, 0x01, 0x00, 0x00, 0x00
        /*0020*/ 	.byte	0x00, 0x00, 0x00, 0x00


//--------------------- .nv.info._Z14softmax_kernelPKfPfS1_S1_i --------------------------
	.section	.nv.info._Z14softmax_kernelPKfPfS1_S1_i,"",@"SHT_CUDA_INFO"
	.sectionflags	@""
	.align	4


	//----- nvinfo : EIATTR_CUDA_API_VERSION
	.align		4
        /*0000*/ 	.byte	0x04, 0x37
        /*0002*/ 	.short	(.L_21 - .L_20)
.L_20:
        /*0004*/ 	.word	0x00000082


	//----- nvinfo : EIATTR_KPARAM_INFO
	.align		4
.L_21:
        /*0008*/ 	.byte	0x04, 0x17
        /*000a*/ 	.short	(.L_23 - .L_22)
.L_22:
        /*000c*/ 	.word	0x00000000
        /*0010*/ 	.short	0x0004
        /*0012*/ 	.short	0x0020
        /*0014*/ 	.byte	0x00, 0xf0, 0x11, 0x00


	//----- nvinfo : EIATTR_KPARAM_INFO
	.align		4
.L_23:
        /*0018*/ 	.byte	0x04, 0x17
        /*001a*/ 	.short	(.L_25 - .L_24)
.L_24:
        /*001c*/ 	.word	0x00000000
        /*0020*/ 	.short	0x0003
        /*0022*/ 	.short	0x0018
        /*0024*/ 	.byte	0x00, 0xf5, 0x21, 0x00


	//----- nvinfo : EIATTR_KPARAM_INFO
	.align		4
.L_25:
        /*0028*/ 	.byte	0x04, 0x17
        /*002a*/ 	.short	(.L_27 - .L_26)
.L_26:
        /*002c*/ 	.word	0x00000000
        /*0030*/ 	.short	0x0002
        /*0032*/ 	.short	0x0010
        /*0034*/ 	.byte	0x00, 0xf5, 0x21, 0x00


	//----- nvinfo : EIATTR_KPARAM_INFO
	.align		4
.L_27:
        /*0038*/ 	.byte	0x04, 0x17
        /*003a*/ 	.short	(.L_29 - .L_28)
.L_28:
        /*003c*/ 	.word	0x00000000
        /*0040*/ 	.short	0x0001
        /*0042*/ 	.short	0x0008
        /*0044*/ 	.byte	0x00, 0xf5, 0x21, 0x00


	//----- nvinfo : EIATTR_KPARAM_INFO
	.align		4
.L_29:
        /*0048*/ 	.byte	0x04, 0x17
        /*004a*/ 	.short	(.L_31 - .L_30)
.L_30:
        /*004c*/ 	.word	0x00000000
        /*0050*/ 	.short	0x0000
        /*0052*/ 	.short	0x0000
        /*0054*/ 	.byte	0x00, 0xf5, 0x21, 0x00


	//----- nvinfo : EIATTR_SPARSE_MMA_MASK
	.align		4
.L_31:
        /*0058*/ 	.byte	0x03, 0x50
        /*005a*/ 	.short	0x0000


	//----- nvinfo : EIATTR_MAXREG_COUNT
	.align		4
        /*005c*/ 	.byte	0x03, 0x1b
        /*005e*/ 	.short	0x00ff


	//----- nvinfo : EIATTR_MERCURY_ISA_VERSION
	.align		4
        /*0060*/ 	.byte	0x03, 0x5f
        /*0062*/ 	.short	0x0101


	//----- nvinfo : EIATTR_VRC_CTA_INIT_COUNT
	.align		4
        /*0064*/ 	.byte	0x02, 0x4a
	.zero		1
	.zero		1


	//----- nvinfo : EIATTR_EXIT_INSTR_OFFSETS
	.align		4
        /*0068*/ 	.byte	0x04, 0x1c
        /*006a*/ 	.short	(.L_33 - .L_32)


	//   ....[0]....
.L_32:
        /*006c*/ 	.word	0x00001080


	//   ....[1]....
        /*0070*/ 	.word	0x00001270


	//----- nvinfo : EIATTR_CRS_STACK_SIZE
	.align		4
.L_33:
        /*0074*/ 	.byte	0x04, 0x1e
        /*0076*/ 	.short	(.L_35 - .L_34)
.L_34:
        /*0078*/ 	.word	0x00000000


	//----- nvinfo : EIATTR_CBANK_PARAM_SIZE
	.align		4
.L_35:
        /*007c*/ 	.byte	0x03, 0x19
        /*007e*/ 	.short	0x0024


	//----- nvinfo : EIATTR_PARAM_CBANK
	.align		4
        /*0080*/ 	.byte	0x04, 0x0a
        /*0082*/ 	.short	(.L_37 - .L_36)
	.align		4
.L_36:
        /*0084*/ 	.word	index@(.nv.constant0._Z14softmax_kernelPKfPfS1_S1_i)
        /*0088*/ 	.short	0x0380
        /*008a*/ 	.short	0x0024


	//----- nvinfo : EIATTR_SW_WAR
	.align		4
.L_37:
        /*008c*/ 	.byte	0x04, 0x36
        /*008e*/ 	.short	(.L_39 - .L_38)
.L_38:
        /*0090*/ 	.word	0x00000008
.L_39:


//--------------------- .nv.info._Z10sum_kernelPKfPfS1_i --------------------------
	.section	.nv.info._Z10sum_kernelPKfPfS1_i,"",@"SHT_CUDA_INFO"
	.sectionflags	@""
	.align	4


	//----- nvinfo : EIATTR_CUDA_API_VERSION
	.align		4
        /*0000*/ 	.byte	0x04, 0x37
        /*0002*/ 	.short	(.L_41 - .L_40)
.L_40:
        /*0004*/ 	.word	0x00000082


	//----- nvinfo : EIATTR_KPARAM_INFO
	.align		4
.L_41:
        /*0008*/ 	.byte	0x04, 0x17
        /*000a*/ 	.short	(.L_43 - .L_42)
.L_42:
        /*000c*/ 	.word	0x00000000
        /*0010*/ 	.short	0x0003
        /*0012*/ 	.short	0x0018
        /*0014*/ 	.byte	0x00, 0xf0, 0x11, 0x00


	//----- nvinfo : EIATTR_KPARAM_INFO
	.align		4
.L_43:
        /*0018*/ 	.byte	0x04, 0x17
        /*001a*/ 	.short	(.L_45 - .L_44)
.L_44:
        /*001c*/ 	.word	0x00000000
        /*0020*/ 	.short	0x0002
        /*0022*/ 	.short	0x0010
        /*0024*/ 	.byte	0x00, 0xf5, 0x21, 0x00


	//----- nvinfo : EIATTR_KPARAM_INFO
	.align		4
.L_45:
        /*0028*/ 	.byte	0x04, 0x17
        /*002a*/ 	.short	(.L_47 - .L_46)
.L_46:
        /*002c*/ 	.word	0x00000000
        /*0030*/ 	.short	0x0001
        /*0032*/ 	.short	0x0008
        /*0034*/ 	.byte	0x00, 0xf5, 0x21, 0x00


	//----- nvinfo : EIATTR_KPARAM_INFO
	.align		4
.L_47:
        /*0038*/ 	.byte	0x04, 0x17
        /*003a*/ 	.short	(.L_49 - .L_48)
.L_48:
        /*003c*/ 	.word	0x00000000
        /*0040*/ 	.short	0x0000
        /*0042*/ 	.short	0x0000
        /*0044*/ 	.byte	0x00, 0xf5, 0x21, 0x00


	//----- nvinfo : EIATTR_SPARSE_MMA_MASK
	.align		4
.L_49:
        /*0048*/ 	.byte	0x03, 0x50
        /*004a*/ 	.short	0x0000


	//----- nvinfo : EIATTR_MAXREG_COUNT
	.align		4
        /*004c*/ 	.byte	0x03, 0x1b
        /*004e*/ 	.short	0x00ff


	//----- nvinfo : EIATTR_NUM_BARRIERS
	.align		4
        /*0050*/ 	.byte	0x02, 0x4c
        /*0052*/ 	.byte	0x01
	.zero		1


	//----- nvinfo : EIATTR_MERCURY_ISA_VERSION
	.align		4
        /*0054*/ 	.byte	0x03, 0x5f
        /*0056*/ 	.short	0x0101


	//----- nvinfo : EIATTR_VRC_CTA_INIT_COUNT
	.align		4
        /*0058*/ 	.byte	0x02, 0x4a
	.zero		1
	.zero		1


	//----- nvinfo : EIATTR_EXIT_INSTR_OFFSETS
	.align		4
        /*005c*/ 	.byte	0x04, 0x1c
        /*005e*/ 	.short	(.L_51 - .L_50)


	//   ....[0]....
.L_50:
        /*0060*/ 	.word	0x00000bf0


	//   ....[1]....
        /*0064*/ 	.word	0x00000c30


	//----- nvinfo : EIATTR_CBANK_PARAM_SIZE
	.align		4
.L_51:
        /*0068*/ 	.byte	0x03, 0x19
        /*006a*/ 	.short	0x001c


	//----- nvinfo : EIATTR_PARAM_CBANK
	.align		4
        /*006c*/ 	.byte	0x04, 0x0a
        /*006e*/ 	.short	(.L_53 - .L_52)
	.align		4
.L_52:
        /*0070*/ 	.word	index@(.nv.constant0._Z10sum_kernelPKfPfS1_i)
        /*0074*/ 	.short	0x0380
        /*0076*/ 	.short	0x001c


	//----- nvinfo : EIATTR_SW_WAR
	.align		4
.L_53:
        /*0078*/ 	.byte	0x04, 0x36
        /*007a*/ 	.short	(.L_55 - .L_54)
.L_54:
        /*007c*/ 	.word	0x00000008
.L_55:


//--------------------- .nv.info._Z10max_kernelPKfPfi --------------------------
	.section	.nv.info._Z10max_kernelPKfPfi,"",@"SHT_CUDA_INFO"
	.sectionflags	@""
	.align	4


	//----- nvinfo : EIATTR_CUDA_API_VERSION
	.align		4
        /*0000*/ 	.byte	0x04, 0x37
        /*0002*/ 	.short	(.L_57 - .L_56)
.L_56:
        /*0004*/ 	.word	0x00000082


	//----- nvinfo : EIATTR_KPARAM_INFO
	.align		4
.L_57:
        /*0008*/ 	.byte	0x04, 0x17
        /*000a*/ 	.short	(.L_59 - .L_58)
.L_58:
        /*000c*/ 	.word	0x00000000
        /*0010*/ 	.short	0x0002
        /*0012*/ 	.short	0x0010
        /*0014*/ 	.byte	0x00, 0xf0, 0x11, 0x00


	//----- nvinfo : EIATTR_KPARAM_INFO
	.align		4
.L_59:
        /*0018*/ 	.byte	0x04, 0x17
        /*001a*/ 	.short	(.L_61 - .L_60)
.L_60:
        /*001c*/ 	.word	0x00000000
        /*0020*/ 	.short	0x0001
        /*0022*/ 	.short	0x0008
        /*0024*/ 	.byte	0x00, 0xf5, 0x21, 0x00


	//----- nvinfo : EIATTR_KPARAM_INFO
	.align		4
.L_61:
        /*0028*/ 	.byte	0x04, 0x17
        /*002a*/ 	.short	(.L_63 - .L_62)
.L_62:
        /*002c*/ 	.word	0x00000000
        /*0030*/ 	.short	0x0000
        /*0032*/ 	.short	0x0000
        /*0034*/ 	.byte	0x00, 0xf5, 0x21, 0x00


	//----- nvinfo : EIATTR_SPARSE_MMA_MASK
	.align		4
.L_63:
        /*0038*/ 	.byte	0x03, 0x50
        /*003a*/ 	.short	0x0000


	//----- nvinfo : EIATTR_MAXREG_COUNT
	.align		4
        /*003c*/ 	.byte	0x03, 0x1b
        /*003e*/ 	.short	0x00ff


	//----- nvinfo : EIATTR_NUM_BARRIERS
	.align		4
        /*0040*/ 	.byte	0x02, 0x4c
        /*0042*/ 	.byte	0x01
	.zero		1


	//----- nvinfo : EIATTR_MERCURY_ISA_VERSION
	.align		4
        /*0044*/ 	.byte	0x03, 0x5f
        /*0046*/ 	.short	0x0101


	//----- nvinfo : EIATTR_VRC_CTA_INIT_COUNT
	.align		4
        /*0048*/ 	.byte	0x02, 0x4a
	.zero		1
	.zero		1


	//----- nvinfo : EIATTR_EXIT_INSTR_OFFSETS
	.align		4
        /*004c*/ 	.byte	0x04, 0x1c
        /*004e*/ 	.short	(.L_65 - .L_64)


	//   ....[0]....
.L_64:
        /*0050*/ 	.word	0x00000650


	//   ....[1]....
        /*0054*/ 	.word	0x000006f0


	//----- nvinfo : EIATTR_CRS_STACK_SIZE
	.align		4
.L_65:
        /*0058*/ 	.byte	0x04, 0x1e
        /*005a*/ 	.short	(.L_67 - .L_66)
.L_66:
        /*005c*/ 	.word	0x00000000


	//----- nvinfo : EIATTR_CBANK_PARAM_SIZE
	.align		4
.L_67:
        /*0060*/ 	.byte	0x03, 0x19
        /*0062*/ 	.short	0x0014


	//----- nvinfo : EIATTR_PARAM_CBANK
	.align		4
        /*0064*/ 	.byte	0x04, 0x0a
        /*0066*/ 	.short	(.L_69 - .L_68)
	.align		4
.L_68:
        /*0068*/ 	.word	index@(.nv.constant0._Z10max_kernelPKfPfi)
        /*006c*/ 	.short	0x0380
        /*006e*/ 	.short	0x0014


	//----- nvinfo : EIATTR_SW_WAR
	.align		4
.L_69:
        /*0070*/ 	.byte	0x04, 0x36
        /*0072*/ 	.short	(.L_71 - .L_70)
.L_70:
        /*0074*/ 	.word	0x00000008
.L_71:


//--------------------- .nv.callgraph             --------------------------
	.section	.nv.callgraph,"",@"SHT_CUDA_CALLGRAPH"
	.align	4
	.sectionentsize	8
	.align		4
        /*0000*/ 	.word	0x00000000
	.align		4
        /*0004*/ 	.word	0xffffffff
	.align		4
        /*0008*/ 	.word	0x00000000
	.align		4
        /*000c*/ 	.word	0xfffffffe
	.align		4
        /*0010*/ 	.word	0x00000000
	.align		4
        /*0014*/ 	.word	0xfffffffd
	.align		4
        /*0018*/ 	.word	0x00000000
	.align		4
        /*001c*/ 	.word	0xfffffffc


//--------------------- .text._Z14softmax_kernelPKfPfS1_S1_i --------------------------
	.section	.text._Z14softmax_kernelPKfPfS1_S1_i,"ax",@progbits
	.align	128
        .global         _Z14softmax_kernelPKfPfS1_S1_i
        .type           _Z14softmax_kernelPKfPfS1_S1_i,@function
        .size           _Z14softmax_kernelPKfPfS1_S1_i,(.L_x_47 - _Z14softmax_kernelPKfPfS1_S1_i)
        .other          _Z14softmax_kernelPKfPfS1_S1_i,@"STO_CUDA_ENTRY STV_DEFAULT"
_Z14softmax_kernelPKfPfS1_S1_i:
.text._Z14softmax_kernelPKfPfS1_S1_i:
[----:B------:R-:W-:Y:S01]  /*0000*/  LDC R1, c[0x0][0x37c] ;  /* 0x0000df00ff017b82 */ /* 0x000fe20000000800 */
[----:B------:R-:W0:Y:S07]  /*0010*/  S2R R2, SR_TID.X ;  /* 0x0000000000027919 */ /* 0x000e2e0000002100 */
[----:B------:R-:W1:Y:S01]  /*0020*/  S2UR UR4, SR_CTAID.X ;  /* 0x00000000000479c3 */ /* 0x000e620000002500 */
[----:B------:R-:W2:Y:S01]  /*0030*/  LDCU UR5, c[0x0][0x3a0] ;  /* 0x00007400ff0577ac */ /* 0x000ea20008000800 */
[----:B------:R-:W-:Y:S01]  /*0040*/  BSSY.RECONVERGENT B2, `(.L_x_0) ;  /* 0x0000028000027945 */ /* 0x000fe20003800200 */
[----:B------:R-:W3:Y:S05]  /*0050*/  LDCU.64 UR6, c[0x0][0x358] ;  /* 0x00006b00ff0677ac */ /* 0x000eea0008000a00 */
[----:B------:R-:W4:Y:S08]  /*0060*/  LDC.64 R6, c[0x0][0x380] ;  /* 0x0000e000ff067b82 */ /* 0x000f300000000a00 */
[----:B------:R-:W5:Y:S01]  /*0070*/  LDC.64 R4, c[0x0][0x388] ;  /* 0x0000e200ff047b82 */ /* 0x000f620000000a00 */
[----:B-1----:R-:W-:-:S06]  /*0080*/  USHF.L.U32 UR4, UR4, 0xb, URZ ;  /* 0x0000000b04047899 */ /* 0x002fcc00080006ff */
[----:B0-----:R-:W-:-:S04]  /*0090*/  LOP3.LUT R2, R2, UR4, RZ, 0xfc, !PT ;  /* 0x0000000402027c12 */ /* 0x001fc8000f8efcff */
[C---:B--2---:R-:W-:Y:S01]  /*00a0*/  ISETP.GE.AND P0, PT, R2.reuse, UR5, PT ;  /* 0x0000000502007c0c */ /* 0x044fe2000bf06270 */
[----:B----4-:R-:W-:-:S04]  /*00b0*/  IMAD.WIDE R6, R2, 0x4, R6 ;  /* 0x0000000402067825 */ /* 0x010fc800078e0206 */
[----:B-----5:R-:W-:-:S08]  /*00c0*/  IMAD.WIDE R4, R2, 0x4, R4 ;  /* 0x0000000402047825 */ /* 0x020fd000078e0204 */
[----:B---3--:R-:W-:Y:S05]  /*00d0*/  @P0 BRA `(.L_x_1) ;  /* 0x0000000000780947 */ /* 0x008fea0003800000 */
[----:B------:R-:W0:Y:S01]  /*00e0*/  LDC.64 R8, c[0x0][0x398] ;  /* 0x0000e600ff087b82 */ /* 0x000e220000000a00 */
[----:B------:R-:W2:Y:S07]  /*00f0*/  LDG.E R0, desc[UR6][R6.64] ;  /* 0x0000000606007981 */ /* 0x000eae000c1e1900 */
[----:B------:R-:W1:Y:S01]  /*0100*/  LDC.64 R10, c[0x0][0x390] ;  /* 0x0000e400ff0a7b82 */ /* 0x000e620000000a00 */
[----:B0-----:R-:W2:Y:S04]  /*0110*/  LDG.E R9, desc[UR6][R8.64] ;  /* 0x0000000608097981 */ /* 0x001ea8000c1e1900 */
[----:B-1----:R-:W3:Y:S01]  /*0120*/  LDG.E R11, desc[UR6][R10.64] ;  /* 0x000000060a0b7981 */ /* 0x002ee2000c1e1900 */
[----:B------:R-:W-:Y:S01]  /*0130*/  HFMA2 R3, -RZ, RZ, 0.96630859375, -0.0022525787353515625 ;  /* 0x3bbb989dff037431 */ /* 0x000fe200000001ff */
[----:B------:R-:W-:Y:S01]  /*0140*/  MOV R12, 0x437c0000 ;  /* 0x437c0000000c7802 */ /* 0x000fe20000000f00 */
[----:B------:R-:W-:Y:S01]  /*0150*/  BSSY.RECONVERGENT B3, `(.L_x_2) ;  /* 0x0000015000037945 */ /* 0x000fe20003800200 */
[----:B--2---:R-:W-:-:S04]  /*0160*/  FADD R0, R0, -R9 ;  /* 0x8000000900007221 */ /* 0x004fc80000000000 */
[----:B------:R-:W-:-:S04]  /*0170*/  FFMA.SAT R3, R0, R3, 0.5 ;  /* 0x3f00000000037423 */ /* 0x000fc80000002003 */
[----:B------:R-:W-:-:S04]  /*0180*/  FFMA.RM R3, R3, R12, 12582913 ;  /* 0x4b40000103037423 */ /* 0x000fc8000000400c */
[----:B------:R-:W-:-:S04]  /*0190*/  FADD R13, R3, -12583039 ;  /* 0xcb40007f030d7421 */ /* 0x000fc80000000000 */
[----:B------:R-:W-:-:S04]  /*01a0*/  FFMA R13, R0, 1.4426950216293334961, -R13 ;  /* 0x3fb8aa3b000d7823 */ /* 0x000fc8000000080d */
[----:B------:R-:W-:Y:S01]  /*01b0*/  FFMA R13, R0, 1.925963033500011079e-08, R13 ;  /* 0x32a57060000d7823 */ /* 0x000fe2000000000d */
[----:B---3--:R-:W0:Y:S08]  /*01c0*/  MUFU.RCP R12, R11 ;  /* 0x0000000b000c7308 */ /* 0x008e300000001000 */
[----:B------:R-:W1:Y:S01]  /*01d0*/  MUFU.EX2 R13, R13 ;  /* 0x0000000d000d7308 */ /* 0x000e620000000800 */
[----:B------:R-:W-:Y:S01]  /*01e0*/  SHF.L.U32 R0, R3, 0x17, RZ ;  /* 0x0000001703007819 */ /* 0x000fe200000006ff */
[----:B0-----:R-:W-:-:S04]  /*01f0*/  FFMA R3, -R11, R12, 1 ;  /* 0x3f8000000b037423 */ /* 0x001fc8000000010c */
[----:B-1----:R-:W-:-:S04]  /*0200*/  FMUL R0, R0, R13 ;  /* 0x0000000d00007220 */ /* 0x002fc80000400000 */
[----:B------:R-:W0:Y:S01]  /*0210*/  FCHK P0, R0, R11 ;  /* 0x0000000b00007302 */ /* 0x000e220000000000 */
[----:B------:R-:W-:-:S04]  /*0220*/  FFMA R3, R12, R3, R12 ;  /* 0x000000030c037223 */ /* 0x000fc8000000000c */
[----:B------:R-:W-:-:S04]  /*0230*/  FFMA R8, R0, R3, RZ ;  /* 0x0000000300087223 */ /* 0x000fc800000000ff */
[----:B------:R-:W-:-:S04]  /*0240*/  FFMA R9, -R11, R8, R0 ;  /* 0x000000080b097223 */ /* 0x000fc80000000100 */
[----:B------:R-:W-:Y:S01]  /*0250*/  FFMA R3, R3, R9, R8 ;  /* 0x0000000903037223 */ /* 0x000fe20000000008 */
[----:B0-----:R-:W-:Y:S06]  /*0260*/  @!P0 BRA `(.L_x_3) ;  /* 0x00000000000c8947 */ /* 0x001fec0003800000 */
[----:B------:R-:W-:Y:S02]  /*0270*/  MOV R3, R11 ;  /* 0x0000000b00037202 */ /* 0x000fe40000000f00 */
[----:B------:R-:W-:-:S07]  /*0280*/  MOV R8, 0x2a0 ;  /* 0x000002a000087802 */ /* 0x000fce0000000f00 */
[----:B------:R-:W-:Y:S05]  /*0290*/  CALL.REL.NOINC `($__internal_0_$__cuda_sm3x_div_rn_noftz_f32_slowpath) ;  /* 0x0000000c00f87944 */ /* 0x000fea0003c00000 */
.L_x_3:
[----:B------:R-:W-:Y:S05]  /*02a0*/  BSYNC.RECONVERGENT B3 ;  /* 0x0000000000037941 */ /* 0x000fea0003800200 */
.L_x_2:
[----:B------:R0:W-:Y:S02]  /*02b0*/  STG.E desc[UR6][R4.64], R3 ;  /* 0x0000000304007986 */ /* 0x0001e4000c101906 */
.L_x_1:
[----:B------:R-:W-:Y:S05]  /*02c0*/  BSYNC.RECONVERGENT B2 ;  /* 0x0000000000027941 */ /* 0x000fea0003800200 */
.L_x_0:
[----:B------:R-:W1:Y:S01]  /*02d0*/  LDCU UR4, c[0x0][0x3a0] ;  /* 0x00007400ff0477ac */ /* 0x000e620008000800 */
[----:B------:R-:W-:Y:S01]  /*02e0*/  IADD3 R0, PT, PT, R2, 0x100, RZ ;  /* 0x0000010002007810 */ /* 0x000fe20007ffe0ff */
[----:B------:R-:W-:Y:S03]  /*02f0*/  BSSY.RECONVERGENT B2, `(.L_x_4) ;  /* 0x0000021000027945 */ /* 0x000fe60003800200 */
[----:B-1----:R-:W-:-:S13]  /*0300*/  ISETP.GE.AND P0, PT, R0, UR4, PT ;  /* 0x0000000400007c0c */ /* 0x002fda000bf06270 */
[----:B------:R-:W-:Y:S05]  /*0310*/  @P0 BRA `(.L_x_5) ;  /* 0x0000000000780947 */ /* 0x000fea0003800000 */
[----:B------:R-:W1:Y:S01]  /*0320*/  LDC.64 R8, c[0x0][0x398] ;  /* 0x0000e600ff087b82 */ /* 0x000e620000000a00 */
[----:B------:R-:W2:Y:S07]  /*0330*/  LDG.E R0, desc[UR6][R6.64+0x400] ;  /* 0x0004000606007981 */ /* 0x000eae000c1e1900 */
[----:B------:R-:W3:Y:S01]  /*0340*/  LDC.64 R10, c[0x0][0x390] ;  /* 0x0000e400ff0a7b82 */ /* 0x000ee20000000a00 */
[----:B-1----:R-:W2:Y:S04]  /*0350*/  LDG.E R9, desc[UR6][R8.64] ;  /* 0x0000000608097981 */ /* 0x002ea8000c1e1900 */
[----:B---3--:R-:W3:Y:S01]  /*0360*/  LDG.E R11, desc[UR6][R10.64] ;  /* 0x000000060a0b7981 */ /* 0x008ee2000c1e1900 */
[----:B0-----:R-:W-:Y:S01]  /*0370*/  HFMA2 R3, -RZ, RZ, 0.96630859375, -0.0022525787353515625 ;  /* 0x3bbb989dff037431 */ /* 0x001fe200000001ff */
        /* <DEDUP_REMOVED lines=22> */
.L_x_7:
[----:B------:R-:W-:Y:S05]  /*04e0*/  BSYNC.RECONVERGENT B3 ;  /* 0x0000000000037941 */ /* 0x000fea0003800200 */
.L_x_6:
[----:B------:R1:W-:Y:S02]  /*04f0*/  STG.E desc[UR6][R4.64+0x400], R3 ;  /* 0x0004000304007986 */ /* 0x0003e4000c101906 */
.L_x_5:
[----:B------:R-:W-:Y:S05]  /*0500*/  BSYNC.RECONVERGENT B2 ;  /* 0x0000000000027941 */ /* 0x000fea0003800200 */
.L_x_4:
[----:B------:R-:W2:Y:S01]  /*0510*/  LDCU UR4, c[0x0][0x3a0] ;  /* 0x00007400ff0477ac */ /* 0x000ea20008000800 */
[----:B------:R-:W-:Y:S01]  /*0520*/  IADD3 R0, PT, PT, R2, 0x200, RZ ;  /* 0x0000020002007810 */ /* 0x000fe20007ffe0ff */
[----:B------:R-:W-:Y:S03]  /*0530*/  BSSY.RECONVERGENT B2, `(.L_x_8) ;  /* 0x0000021000027945 */ /* 0x000fe60003800200 */
[----:B--2---:R-:W-:-:S13]  /*0540*/  ISETP.GE.AND P0, PT, R0, UR4, PT ;  /* 0x0000000400007c0c */ /* 0x004fda000bf06270 */
[----:B------:R-:W-:Y:S05]  /*0550*/  @P0 BRA `(.L_x_9) ;  /* 0x0000000000780947 */ /* 0x000fea0003800000 */
[----:B------:R-:W2:Y:S01]  /*0560*/  LDC.64 R8, c[0x0][0x398] ;  /* 0x0000e600ff087b82 */ /* 0x000ea20000000a00 */
[----:B------:R-:W3:Y:S07]  /*0570*/  LDG.E R0, desc[UR6][R6.64+0x800] ;  /* 0x0008000606007981 */ /* 0x000eee000c1e1900 */
[----:B------:R-:W4:Y:S01]  /*0580*/  LDC.64 R10, c[0x0][0x390] ;  /* 0x0000e400ff0a7b82 */ /* 0x000f220000000a00 */
[----:B--2---:R-:W3:Y:S04]  /*0590*/  LDG.E R9, desc[UR6][R8.64] ;  /* 0x0000000608097981 */ /* 0x004ee8000c1e1900 */
[----:B----4-:R-:W2:Y:S01]  /*05a0*/  LDG.E R11, desc[UR6][R10.64] ;  /* 0x000000060a0b7981 */ /* 0x010ea2000c1e1900 */
[----:B01----:R-:W-:Y:S01]  /*05b0*/  HFMA2 R3, -RZ, RZ, 0.96630859375, -0.0022525787353515625 ;  /* 0x3bbb989dff037431 */ /* 0x003fe200000001ff */
[----:B------:R-:W-:Y:S01]  /*05c0*/  MOV R12, 0x437c0000 ;  /* 0x437c0000000c7802 */ /* 0x000fe20000000f00 */
[----:B------:R-:W-:Y:S01]  /*05d0*/  BSSY.RECONVERGENT B3, `(.L_x_10) ;  /* 0x0000015000037945 */ /* 0x000fe20003800200 */
[----:B---3--:R-:W-:-:S04]  /*05e0*/  FADD R0, R0, -R9 ;  /* 0x8000000900007221 */ /* 0x008fc80000000000 */
[----:B------:R-:W-:-:S04]  /*05f0*/  FFMA.SAT R3, R0, R3, 0.5 ;  /* 0x3f00000000037423 */ /* 0x000fc80000002003 */
[----:B------:R-:W-:-:S04]  /*0600*/  FFMA.RM R3, R3, R12, 12582913 ;  /* 0x4b40000103037423 */ /* 0x000fc8000000400c */
[----:B------:R-:W-:-:S04]  /*0610*/  FADD R13, R3, -12583039 ;  /* 0xcb40007f030d7421 */ /* 0x000fc80000000000 */
[----:B------:R-:W-:-:S04]  /*0620*/  FFMA R13, R0, 1.4426950216293334961, -R13 ;  /* 0x3fb8aa3b000d7823 */ /* 0x000fc8000000080d */
[----:B------:R-:W-:Y:S01]  /*0630*/  FFMA R13, R0, 1.925963033500011079e-08, R13 ;  /* 0x32a57060000d7823 */ /* 0x000fe2000000000d */
[----:B--2---:R-:W0:Y:S08]  /*0640*/  MUFU.RCP R12, R11 ;  /* 0x0000000b000c7308 */ /* 0x004e300000001000 */
        /* <DEDUP_REMOVED lines=10> */
[----:B------:R-:W-:Y:S01]  /*06f0*/  IMAD.MOV.U32 R3, RZ, RZ, R11 ;  /* 0x000000ffff037224 */ /* 0x000fe200078e000b */
[----:B------:R-:W-:-:S07]  /*0700*/  MOV R8, 0x720 ;  /* 0x0000072000087802 */ /* 0x000fce0000000f00 */
[----:B------:R-:W-:Y:S05]  /*0710*/  CALL.REL.NOINC `($__internal_0_$__cuda_sm3x_div_rn_noftz_f32_slowpath) ;  /* 0x0000000800d87944 */ /* 0x000fea0003c00000 */
.L_x_11:
[----:B------:R-:W-:Y:S05]  /*0720*/  BSYNC.RECONVERGENT B3 ;  /* 0x0000000000037941 */ /* 0x000fea0003800200 */
.L_x_10:
[----:B------:R2:W-:Y:S02]  /*0730*/  STG.E desc[UR6][R4.64+0x800], R3 ;  /* 0x0008000304007986 */ /* 0x0005e4000c101906 */
.L_x_9:
[----:B------:R-:W-:Y:S05]  /*0740*/  BSYNC.RECONVERGENT B2 ;  /* 0x0000000000027941 */ /* 0x000fea0003800200 */
.L_x_8:
[----:B------:R-:W3:Y:S01]  /*0750*/  LDCU UR4, c[0x0][0x3a0] ;  /* 0x00007400ff0477ac */ /* 0x000ee20008000800 */
[----:B------:R-:W-:Y:S01]  /*0760*/  IADD3 R0, PT, PT, R2, 0x300, RZ ;  /* 0x0000030002007810 */ /* 0x000fe20007ffe0ff */
[----:B------:R-:W-:Y:S03]  /*0770*/  BSSY.RECONVERGENT B2, `(.L_x_12) ;  /* 0x0000021000027945 */ /* 0x000fe60003800200 */
[----:B---3--:R-:W-:-:S13]  /*0780*/  ISETP.GE.AND P0, PT, R0, UR4, PT ;  /* 0x0000000400007c0c */ /* 0x008fda000bf06270 */
[----:B------:R-:W-:Y:S05]  /*0790*/  @P0 BRA `(.L_x_13) ;  /* 0x0000000000780947 */ /* 0x000fea0003800000 */
[----:B------:R-:W3:Y:S01]  /*07a0*/  LDC.64 R8, c[0x0][0x398] ;  /* 0x0000e600ff087b82 */ /* 0x000ee20000000a00 */
[----:B------:R-:W4:Y:S07]  /*07b0*/  LDG.E R0, desc[UR6][R6.64+0xc00] ;  /* 0x000c000606007981 */ /* 0x000f2e000c1e1900 */
[----:B------:R-:W5:Y:S01]  /*07c0*/  LDC.64 R10, c[0x0][0x390] ;  /* 0x0000e400ff0a7b82 */ /* 0x000f620000000a00 */
[----:B---3--:R-:W4:Y:S04]  /*07d0*/  LDG.E R9, desc[UR6][R8.64] ;  /* 0x0000000608097981 */ /* 0x008f28000c1e1900 */
[----:B-----5:R-:W3:Y:S01]  /*07e0*/  LDG.E R11, desc[UR6][R10.64] ;  /* 0x000000060a0b7981 */ /* 0x020ee2000c1e1900 */
[----:B012---:R-:W-:Y:S01]  /*07f0*/  HFMA2 R3, -RZ, RZ, 0.96630859375, -0.0022525787353515625 ;  /* 0x3bbb989dff037431 */ /* 0x007fe200000001ff */
[----:B------:R-:W-:Y:S01]  /*0800*/  MOV R12, 0x437c0000 ;  /* 0x437c0000000c7802 */ /* 0x000fe20000000f00 */
[----:B------:R-:W-:Y:S01]  /*0810*/  BSSY.RECONVERGENT B3, `(.L_x_14) ;  /* 0x0000015000037945 */ /* 0x000fe20003800200 */
[----:B----4-:R-:W-:-:S04]  /*0820*/  FADD R0, R0, -R9 ;  /* 0x8000000900007221 */ /* 0x010fc80000000000 */
        /* <DEDUP_REMOVED lines=19> */
.L_x_15:
[----:B------:R-:W-:Y:S05]  /*0960*/  BSYNC.RECONVERGENT B3 ;  /* 0x0000000000037941 */ /* 0x000fea0003800200 */
.L_x_14:
[----:B------:R3:W-:Y:S02]  /*0970*/  STG.E desc[UR6][R4.64+0xc00], R3 ;  /* 0x000c000304007986 */ /* 0x0007e4000c101906 */
.L_x_13:
[----:B------:R-:W-:Y:S05]  /*0980*/  BSYNC.RECONVERGENT B2 ;  /* 0x0000000000027941 */ /* 0x000fea0003800200 */
.L_x_12:
[----:B------:R-:W4:Y:S01]  /*0990*/  LDCU UR4, c[0x0][0x3a0] ;  /* 0x00007400ff0477ac */ /* 0x000f220008000800 */
[----:B------:R-:W-:Y:S01]  /*09a0*/  IADD3 R0, PT, PT, R2, 0x400, RZ ;  /* 0x0000040002007810 */ /* 0x000fe20007ffe0ff */
[----:B------:R-:W-:Y:S03]  /*09b0*/  BSSY.RECONVERGENT B2, `(.L_x_16) ;  /* 0x0000021000027945 */ /* 0x000fe60003800200 */
[----:B----4-:R-:W-:-:S13]  /*09c0*/  ISETP.GE.AND P0, PT, R0, UR4, PT ;  /* 0x0000000400007c0c */ /* 0x010fda000bf06270 */
[----:B------:R-:W-:Y:S05]  /*09d0*/  @P0 BRA `(.L_x_17) ;  /* 0x0000000000780947 */ /* 0x000fea0003800000 */
[----:B------:R-:W4:Y:S01]  /*09e0*/  LDC.64 R8, c[0x0][0x398] ;  /* 0x0000e600ff087b82 */ /* 0x000f220000000a00 */
[----:B------:R-:W5:Y:S07]  /*09f0*/  LDG.E R0, desc[UR6][R6.64+0x1000] ;  /* 0x0010000606007981 */ /* 0x000f6e000c1e1900 */
[----:B------:R-:W0:Y:S01]  /*0a00*/  LDC.64 R10, c[0x0][0x390] ;  /* 0x0000e400ff0a7b82 */ /* 0x000e220000000a00 */
[----:B----4-:R-:W5:Y:S04]  /*0a10*/  LDG.E R9, desc[UR6][R8.64] ;  /* 0x0000000608097981 */ /* 0x010f68000c1e1900 */
[----:B0-----:R-:W4:Y:S01]  /*0a20*/  LDG.E R11, desc[UR6][R10.64] ;  /* 0x000000060a0b7981 */ /* 0x001f22000c1e1900 */
[----:B-123--:R-:W-:Y:S01]  /*0a30*/  HFMA2 R3, -RZ, RZ, 0.96630859375, -0.0022525787353515625 ;  /* 0x3bbb989dff037431 */ /* 0x00efe200000001ff */
[----:B------:R-:W-:Y:S01]  /*0a40*/  MOV R12, 0x437c0000 ;  /* 0x437c0000000c7802 */ /* 0x000fe20000000f00 */
[----:B------:R-:W-:Y:S01]  /*0a50*/  BSSY.RECONVERGENT B3, `(.L_x_18) ;  /* 0x0000015000037945 */ /* 0x000fe20003800200 */
[----:B-----5:R-:W-:-:S04]  /*0a60*/  FADD R0, R0, -R9 ;  /* 0x8000000900007221 */ /* 0x020fc80000000000 */
[----:B------:R-:W-:-:S04]  /*0a70*/  FFMA.SAT R3, R0, R3, 0.5 ;  /* 0x3f00000000037423 */ /* 0x000fc80000002003 */
[----:B------:R-:W-:-:S04]  /*0a80*/  FFMA.RM R3, R3, R12, 12582913 ;  /* 0x4b40000103037423 */ /* 0x000fc8000000400c */
[----:B------:R-:W-:-:S04]  /*0a90*/  FADD R13, R3, -12583039 ;  /* 0xcb40007f030d7421 */ /* 0x000fc80000000000 */
[----:B------:R-:W-:-:S04]  /*0aa0*/  FFMA R13, R0, 1.4426950216293334961, -R13 ;  /* 0x3fb8aa3b000d7823 */ /* 0x000fc8000000080d */
[----:B------:R-:W-:Y:S01]  /*0ab0*/  FFMA R13, R0, 1.925963033500011079e-08, R13 ;  /* 0x32a57060000d7823 */ /* 0x000fe2000000000d */
[----:B----4-:R-:W0:Y:S08]  /*0ac0*/  MUFU.RCP R12, R11 ;  /* 0x0000000b000c7308 */ /* 0x010e300000001000 */
        /* <DEDUP_REMOVED lines=13> */
.L_x_19:
[----:B------:R-:W-:Y:S05]  /*0ba0*/  BSYNC.RECONVERGENT B3 ;  /* 0x0000000000037941 */ /* 0x000fea0003800200 */
.L_x_18:
[----:B------:R4:W-:Y:S02]  /*0bb0*/  STG.E desc[UR6][R4.64+0x1000], R3 ;  /* 0x0010000304007986 */ /* 0x0009e4000c101906 */
.L_x_17:
[----:B------:R-:W-:Y:S05]  /*0bc0*/  BSYNC.RECONVERGENT B2 ;  /* 0x0000000000027941 */ /* 0x000fea0003800200 */
.L_x_16:
[----:B------:R-:W5:Y:S01]  /*0bd0*/  LDCU UR4, c[0x0][0x3a0] ;  /* 0x00007400ff0477ac */ /* 0x000f620008000800 */
[----:B------:R-:W-:Y:S01]  /*0be0*/  IADD3 R0, PT, PT, R2, 0x500, RZ ;  /* 0x0000050002007810 */ /* 0x000fe20007ffe0ff */
[----:B------:R-:W-:Y:S03]  /*0bf0*/  BSSY.RECONVERGENT B2, `(.L_x_20) ;  /* 0x0000021000027945 */ /* 0x000fe60003800200 */
[----:B-----5:R-:W-:-:S13]  /*0c00*/  ISETP.GE.AND P0, PT, R0, UR4, PT ;  /* 0x0000000400007c0c */ /* 0x020fda000bf06270 */
[----:B------:R-:W-:Y:S05]  /*0c10*/  @P0 BRA `(.L_x_21) ;  /* 0x0000000000780947 */ /* 0x000fea0003800000 */
[----:B------:R-:W5:Y:S01]  /*0c20*/  LDC.64 R8, c[0x0][0x398] ;  /* 0x0000e600ff087b82 */ /* 0x000f620000000a00 */
[----:B------:R-:W2:Y:S07]  /*0c30*/  LDG.E R0, desc[UR6][R6.64+0x1400] ;  /* 0x0014000606007981 */ /* 0x000eae000c1e1900 */
[----:B------:R-:W0:Y:S01]  /*0c40*/  LDC.64 R10, c[0x0][0x390] ;  /* 0x0000e400ff0a7b82 */ /* 0x000e220000000a00 */
[----:B-----5:R-:W5:Y:S04]  /*0c50*/  LDG.E R9, desc[UR6][R8.64] ;  /* 0x0000000608097981 */ /* 0x020f68000c1e1900 */
[----:B0-----:R-:W5:Y:S01]  /*0c60*/  LDG.E R11, desc[UR6][R10.64] ;  /* 0x000000060a0b7981 */ /* 0x001f62000c1e1900 */
[----:B-1234-:R-:W-:Y:S01]  /*0c70*/  HFMA2 R3, -RZ, RZ, 0.96630859375, -0.0022525787353515625 ;  /* 0x3bbb989dff037431 */ /* 0x01efe200000001ff */
        /* <DEDUP_REMOVED lines=8> */
[----:B------:R-:W0:Y:S08]  /*0d00*/  MUFU.RCP R12, R11 ;  /* 0x0000000b000c7308 */ /* 0x000e300000001000 */
        /* <DEDUP_REMOVED lines=13> */
.L_x_23:
[----:B------:R-:W-:Y:S05]  /*0de0*/  BSYNC.RECONVERGENT B3 ;  /* 0x0000000000037941 */ /* 0x000fea0003800200 */
.L_x_22:
[----:B------:R0:W-:Y:S02]  /*0df0*/  STG.E desc[UR6][R4.64+0x1400], R3 ;  /* 0x0014000304007986 */ /* 0x0001e4000c101906 */
.L_x_21:
[----:B------:R-:W-:Y:S05]  /*0e00*/  BSYNC.RECONVERGENT B2 ;  /* 0x0000000000027941 */ /* 0x000fea0003800200 */
.L_x_20:
        /* <DEDUP_REMOVED lines=33> */
.L_x_27:
[----:B------:R-:W-:Y:S05]  /*1020*/  BSYNC.RECONVERGENT B3 ;  /* 0x0000000000037941 */ /* 0x000fea0003800200 */
.L_x_26:
[----:B------:R0:W-:Y:S02]  /*1030*/  STG.E desc[UR6][R4.64+0x1800], R3 ;  /* 0x0018000304007986 */ /* 0x0001e4000c101906 */
.L_x_25:
[----:B------:R-:W-:Y:S05]  /*1040*/  BSYNC.RECONVERGENT B2 ;  /* 0x0000000000027941 */ /* 0x000fea0003800200 */
.L_x_24:
[----:B------:R-:W5:Y:S01]  /*1050*/  LDCU UR4, c[0x0][0x3a0] ;  /* 0x00007400ff0477ac */ /* 0x000f620008000800 */
[----:B------:R-:W-:-:S05]  /*1060*/  VIADD R2, R2, 0x700 ;  /* 0x0000070002027836 */ /* 0x000fca0000000000 */
[----:B-----5:R-:W-:-:S13]  /*1070*/  ISETP.GE.AND P0, PT, R2, UR4, PT ;  /* 0x0000000402007c0c */ /* 0x020fda000bf06270 */
[----:B------:R-:W-:Y:S05]  /*1080*/  @P0 EXIT ;  /* 0x000000000000094d */ /* 0x000fea0003800000 */
[----:B01234-:R-:W0:Y:S01]  /*1090*/  LDC.64 R2, c[0x0][0x398] ;  /* 0x0000e600ff027b82 */ /* 0x01fe220000000a00 */
        /* <DEDUP_REMOVED lines=27> */
.L_x_29:
[----:B------:R-:W-:Y:S05]  /*1250*/  BSYNC.RECONVERGENT B2 ;  /* 0x0000000000027941 */ /* 0x000fea0003800200 */
.L_x_28:
[----:B------:R-:W-:Y:S01]  /*1260*/  STG.E desc[UR6][R4.64+0x1c00], R3 ;  /* 0x001c000304007986 */ /* 0x000fe2000c101906 */
[----:B------:R-:W-:Y:S05]  /*1270*/  EXIT ;  /* 0x000000000000794d */ /* 0x000fea0003800000 */
        .weak           $__internal_0_$__cuda_sm3x_div_rn_noftz_f32_slowpath
        .type           $__internal_0_$__cuda_sm3x_div_rn_noftz_f32_slowpath,@function
        .size           $__internal_0_$__cuda_sm3x_div_rn_noftz_f32_slowpath,(.L_x_47 - $__internal_0_$__cuda_sm3x_div_rn_noftz_f32_slowpath)
$__internal_0_$__cuda_sm3x_div_rn_noftz_f32_slowpath:
[----:B------:R-:W-:Y:S01]  /*1280*/  SHF.R.U32.HI R10, RZ, 0x17, R3 ;  /* 0x00000017ff0a7819 */ /* 0x000fe20000011603 */
[----:B------:R-:W-:Y:S01]  /*1290*/  BSSY.RECONVERGENT B0, `(.L_x_30) ;  /* 0x0000062000007945 */ /* 0x000fe20003800200 */
[----:B------:R-:W-:Y:S02]  /*12a0*/  SHF.R.U32.HI R9, RZ, 0x17, R0 ;  /* 0x00000017ff097819 */ /* 0x000fe40000011600 */
[----:B------:R-:W-:Y:S02]  /*12b0*/  LOP3.LUT R14, R10, 0xff, RZ, 0xc0, !PT ;  /* 0x000000ff0a0e7812 */ /* 0x000fe400078ec0ff */
[----:B------:R-:W-:Y:S02]  /*12c0*/  LOP3.LUT R12, R9, 0xff, RZ, 0xc0, !PT ;  /* 0x000000ff090c7812 */ /* 0x000fe400078ec0ff */
[----:B------:R-:W-:Y:S02]  /*12d0*/  IADD3 R11, PT, PT, R14, -0x1, RZ ;  /* 0xffffffff0e0b7810 */ /* 0x000fe40007ffe0ff */
[----:B------:R-:W-:-:S02]  /*12e0*/  IADD3 R10, PT, PT, R12, -0x1, RZ ;  /* 0xffffffff0c0a7810 */ /* 0x000fc40007ffe0ff */
[----:B------:R-:W-:-:S04]  /*12f0*/  ISETP.GT.U32.AND P0, PT, R11, 0xfd, PT ;  /* 0x000000fd0b00780c */ /* 0x000fc80003f04070 */
[----:B------:R-:W-:-:S13]  /*1300*/  ISETP.GT.U32.OR P0, PT, R10, 0xfd, P0 ;  /* 0x000000fd0a00780c */ /* 0x000fda0000704470 */
[----:B------:R-:W-:Y:S01]  /*1310*/  @!P0 MOV R9, RZ ;  /* 0x000000ff00098202 */ /* 0x000fe20000000f00 */
[----:B------:R-:W-:Y:S06]  /*1320*/  @!P0 BRA `(.L_x_31) ;  /* 0x00000000005c8947 */ /* 0x000fec0003800000 */
[----:B------:R-:W-:Y:S02]  /*1330*/  FSETP.GTU.FTZ.AND P0, PT, |R0|, +INF , PT ;  /* 0x7f8000000000780b */ /* 0x000fe40003f1c200 */
[----:B------:R-:W-:-:S04]  /*1340*/  FSETP.GTU.FTZ.AND P1, PT, |R3|, +INF , PT ;  /* 0x7f8000000300780b */ /* 0x000fc80003f3c200 */
[----:B------:R-:W-:-:S13]  /*1350*/  PLOP3.LUT P0, PT, P0, P1, PT, 0xf8, 0x8f ;  /* 0x00000000008f781c */ /* 0x000fda0000703f70 */
[----:B------:R-:W-:Y:S05]  /*1360*/  @P0 BRA `(.L_x_32) ;  /* 0x00000004004c0947 */ /* 0x000fea0003800000 */
[----:B------:R-:W-:-:S13]  /*1370*/  LOP3.LUT P0, RZ, R3, 0x7fffffff, R0, 0xc8, !PT ;  /* 0x7fffffff03ff7812 */ /* 0x000fda000780c800 */
[----:B------:R-:W-:Y:S05]  /*1380*/  @!P0 BRA `(.L_x_33) ;  /* 0x00000004003c8947 */ /* 0x000fea0003800000 */
[C---:B------:R-:W-:Y:S02]  /*1390*/  FSETP.NEU.FTZ.AND P2, PT, |R0|.reuse, +INF , PT ;  /* 0x7f8000000000780b */ /* 0x040fe40003f5d200 */
[----:B------:R-:W-:Y:S02]  /*13a0*/  FSETP.NEU.FTZ.AND P1, PT, |R3|, +INF , PT ;  /* 0x7f8000000300780b */ /* 0x000fe40003f3d200 */
[----:B------:R-:W-:-:S11]  /*13b0*/  FSETP.NEU.FTZ.AND P0, PT, |R0|, +INF , PT ;  /* 0x7f8000000000780b */ /* 0x000fd60003f1d200 */
[----:B------:R-:W-:Y:S05]  /*13c0*/  @!P1 BRA !P2, `(.L_x_33) ;  /* 0x00000004002c9947 */ /* 0x000fea0005000000 */
[----:B------:R-:W-:-:S04]  /*13d0*/  LOP3.LUT P2, RZ, R0, 0x7fffffff, RZ, 0xc0, !PT ;  /* 0x7fffffff00ff7812 */ /* 0x000fc8000784c0ff */
[----:B------:R-:W-:-:S13]  /*13e0*/  PLOP3.LUT P1, PT, P1, P2, PT, 0x2f, 0xf2 ;  /* 0x0000000000f2781c */ /* 0x000fda0000f24577 */
[----:B------:R-:W-:Y:S05]  /*13f0*/  @P1 BRA `(.L_x_34) ;  /* 0x0000000400181947 */ /* 0x000fea0003800000 */
[----:B------:R-:W-:-:S04]  /*1400*/  LOP3.LUT P1, RZ, R3, 0x7fffffff, RZ, 0xc0, !PT ;  /* 0x7fffffff03ff7812 */ /* 0x000fc8000782c0ff */
[----:B------:R-:W-:-:S13]  /*1410*/  PLOP3.LUT P0, PT, P0, P1, PT, 0x2f, 0xf2 ;  /* 0x0000000000f2781c */ /* 0x000fda0000702577 */
[----:B------:R-:W-:Y:S05]  /*1420*/  @P0 BRA `(.L_x_35) ;  /* 0x0000000400000947 */ /* 0x000fea0003800000 */
[----:B------:R-:W-:Y:S02]  /*1430*/  ISETP.GE.AND P0, PT, R10, RZ, PT ;  /* 0x000000ff0a00720c */ /* 0x000fe40003f06270 */
[----:B------:R-:W-:-:S11]  /*1440*/  ISETP.GE.AND P1, PT, R11, RZ, PT ;  /* 0x000000ff0b00720c */ /* 0x000fd60003f26270 */
[----:B------:R-:W-:Y:S01]  /*1450*/  @P0 MOV R9, RZ ;  /* 0x000000ff00090202 */ /* 0x000fe20000000f00 */
[----:B------:R-:W-:Y:S01]  /*1460*/  @!P0 FFMA R0, R0, 1.84467440737095516160e+19, RZ ;  /* 0x5f80000000008823 */ /* 0x000fe200000000ff */
[----:B------:R-:W-:Y:S01]  /*1470*/  @!P0 MOV R9, 0xffffffc0 ;  /* 0xffffffc000098802 */ /* 0x000fe20000000f00 */
[----:B------:R-:W-:-:S03]  /*1480*/  @!P1 FFMA R3, R3, 1.84467440737095516160e+19, RZ ;  /* 0x5f80000003039823 */ /* 0x000fc600000000ff */
[----:B------:R-:W-:-:S07]  /*1490*/  @!P1 IADD3 R9, PT, PT, R9, 0x40, RZ ;  /* 0x0000004009099810 */ /* 0x000fce0007ffe0ff */
.L_x_31:
[----:B------:R-:W-:Y:S01]  /*14a0*/  LEA R10, R14, 0xc0800000, 0x17 ;  /* 0xc08000000e0a7811 */ /* 0x000fe200078eb8ff */
[----:B------:R-:W-:Y:S04]  /*14b0*/  BSSY.RECONVERGENT B1, `(.L_x_36) ;  /* 0x0000036000017945 */ /* 0x000fe80003800200 */
[----:B------:R-:W-:Y:S01]  /*14c0*/  IMAD.IADD R10, R3, 0x1, -R10 ;  /* 0x00000001030a7824 */ /* 0x000fe200078e0a0a */
[----:B------:R-:W-:-:S03]  /*14d0*/  IADD3 R3, PT, PT, R12, -0x7f, RZ ;  /* 0xffffff810c037810 */ /* 0x000fc60007ffe0ff */
[----:B------:R0:W1:Y:S01]  /*14e0*/  MUFU.RCP R11, R10 ;  /* 0x0000000a000b7308 */ /* 0x0000620000001000 */
[----:B------:R-:W-:Y:S01]  /*14f0*/  FADD.FTZ R13, -R10, -RZ ;  /* 0x800000ff0a0d7221 */ /* 0x000fe20000010100 */
[C---:B------:R-:W-:Y:S01]  /*1500*/  IMAD R0, R3.reuse, -0x800000, R0 ;  /* 0xff80000003007824 */ /* 0x040fe200078e0200 */
[----:B0-----:R-:W-:-:S04]  /*1510*/  IADD3 R10, PT, PT, R3, 0x7f, -R14 ;  /* 0x0000007f030a7810 */ /* 0x001fc80007ffe80e */
[----:B------:R-:W-:Y:S01]  /*1520*/  IADD3 R10, PT, PT, R10, R9, RZ ;  /* 0x000000090a0a7210 */ /* 0x000fe20007ffe0ff */
[----:B-1----:R-:W-:-:S04]  /*1530*/  FFMA R12, R11, R13, 1 ;  /* 0x3f8000000b0c7423 */ /* 0x002fc8000000000d */
[----:B------:R-:W-:-:S04]  /*1540*/  FFMA R16, R11, R12, R11 ;  /* 0x0000000c0b107223 */ /* 0x000fc8000000000b */
[----:B------:R-:W-:-:S04]  /*1550*/  FFMA R11, R0, R16, RZ ;  /* 0x00000010000b7223 */ /* 0x000fc800000000ff */
[----:B------:R-:W-:-:S04]  /*1560*/  FFMA R12, R13, R11, R0 ;  /* 0x0000000b0d0c7223 */ /* 0x000fc80000000000 */
[----:B------:R-:W-:-:S04]  /*1570*/  FFMA R11, R16, R12, R11 ;  /* 0x0000000c100b7223 */ /* 0x000fc8000000000b */
[----:B------:R-:W-:-:S04]  /*1580*/  FFMA R12, R13, R11, R0 ;  /* 0x0000000b0d0c7223 */ /* 0x000fc80000000000 */
[----:B------:R-:W-:-:S05]  /*1590*/  FFMA R0, R16, R12, R11 ;  /* 0x0000000c10007223 */ /* 0x000fca000000000b */
[----:B------:R-:W-:-:S04]  /*15a0*/  SHF.R.U32.HI R3, RZ, 0x17, R0 ;  /* 0x00000017ff037819 */ /* 0x000fc80000011600 */
[----:B------:R-:W-:-:S04]  /*15b0*/  LOP3.LUT R3, R3, 0xff, RZ, 0xc0, !PT ;  /* 0x000000ff03037812 */ /* 0x000fc800078ec0ff */
[----:B------:R-:W-:-:S04]  /*15c0*/  IADD3 R13, PT, PT, R3, R10, RZ ;  /* 0x0000000a030d7210 */ /* 0x000fc80007ffe0ff */
[----:B------:R-:W-:-:S04]  /*15d0*/  IADD3 R3, PT, PT, R13, -0x1, RZ ;  /* 0xffffffff0d037810 */ /* 0x000fc80007ffe0ff */
[----:B------:R-:W-:-:S13]  /*15e0*/  ISETP.GE.U32.AND P0, PT, R3, 0xfe, PT ;  /* 0x000000fe0300780c */ /* 0x000fda0003f06070 */
[----:B------:R-:W-:Y:S05]  /*15f0*/  @!P0 BRA `(.L_x_37) ;  /* 0x0000000000808947 */ /* 0x000fea0003800000 */
[----:B------:R-:W-:-:S13]  /*1600*/  ISETP.GT.AND P0, PT, R13, 0xfe, PT ;  /* 0x000000fe0d00780c */ /* 0x000fda0003f04270 */
[----:B------:R-:W-:Y:S05]  /*1610*/  @P0 BRA `(.L_x_38) ;  /* 0x00000000006c0947 */ /* 0x000fea0003800000 */
[----:B------:R-:W-:-:S13]  /*1620*/  ISETP.GE.AND P0, PT, R13, 0x1, PT ;  /* 0x000000010d00780c */ /* 0x000fda0003f06270 */
[----:B------:R-:W-:Y:S05]  /*1630*/  @P0 BRA `(.L_x_39) ;  /* 0x0000000000740947 */ /* 0x000fea0003800000 */
[----:B------:R-:W-:Y:S02]  /*1640*/  ISETP.GE.AND P0, PT, R13, -0x18, PT ;  /* 0xffffffe80d00780c */ /* 0x000fe40003f06270 */
[----:B------:R-:W-:-:S11]  /*1650*/  LOP3.LUT R0, R0, 0x80000000, RZ, 0xc0, !PT ;  /* 0x8000000000007812 */ /* 0x000fd600078ec0ff */
[----:B------:R-:W-:Y:S05]  /*1660*/  @!P0 BRA `(.L_x_39) ;  /* 0x0000000000688947 */ /* 0x000fea0003800000 */
[CCC-:B------:R-:W-:Y:S01]  /*1670*/  FFMA.RZ R3, R16.reuse, R12.reuse, R11.reuse ;  /* 0x0000000c10037223 */ /* 0x1c0fe2000000c00b */
[CCC-:B------:R-:W-:Y:S01]  /*1680*/  FFMA.RM R10, R16.reuse, R12.reuse, R11.reuse ;  /* 0x0000000c100a7223 */ /* 0x1c0fe2000000400b */
[C---:B------:R-:W-:Y:S02]  /*1690*/  ISETP.NE.AND P2, PT, R13.reuse, RZ, PT ;  /* 0x000000ff0d00720c */ /* 0x040fe40003f45270 */
[----:B------:R-:W-:Y:S02]  /*16a0*/  ISETP.NE.AND P1, PT, R13, RZ, PT ;  /* 0x000000ff0d00720c */ /* 0x000fe40003f25270 */
[----:B------:R-:W-:Y:S01]  /*16b0*/  LOP3.LUT R9, R3, 0x7fffff, RZ, 0xc0, !PT ;  /* 0x007fffff03097812 */ /* 0x000fe200078ec0ff */
[----:B------:R-:W-:Y:S01]  /*16c0*/  FFMA.RP R3, R16, R12, R11 ;  /* 0x0000000c10037223 */ /* 0x000fe2000000800b */
[----:B------:R-:W-:Y:S02]  /*16d0*/  IADD3 R12, PT, PT, R13, 0x20, RZ ;  /* 0x000000200d0c7810 */ /* 0x000fe40007ffe0ff */
[----:B------:R-:W-:-:S02]  /*16e0*/  LOP3.LUT R9, R9, 0x800000, RZ, 0xfc, !PT ;  /* 0x0080000009097812 */ /* 0x000fc400078efcff */
[----:B------:R-:W-:Y:S02]  /*16f0*/  IADD3 R11, PT, PT, -R13, RZ, RZ ;  /* 0x000000ff0d0b7210 */ /* 0x000fe40007ffe1ff */
[----:B------:R-:W-:Y:S02]  /*1700*/  SHF.L.U32 R12, R9, R12, RZ ;  /* 0x0000000c090c7219 */ /* 0x000fe400000006ff */
[----:B------:R-:W-:Y:S02]  /*1710*/  FSETP.NEU.FTZ.AND P0, PT, R3, R10, PT ;  /* 0x0000000a0300720b */ /* 0x000fe40003f1d000 */
[----:B------:R-:W-:Y:S02]  /*1720*/  SEL R10, R11, RZ, P2 ;  /* 0x000000ff0b0a7207 */ /* 0x000fe40001000000 */
[----:B------:R-:W-:Y:S02]  /*1730*/  ISETP.NE.AND P1, PT, R12, RZ, P1 ;  /* 0x000000ff0c00720c */ /* 0x000fe40000f25270 */
[----:B------:R-:W-:-:S02]  /*1740*/  SHF.R.U32.HI R10, RZ, R10, R9 ;  /* 0x0000000aff0a7219 */ /* 0x000fc40000011609 */
[----:B------:R-:W-:Y:S02]  /*1750*/  PLOP3.LUT P0, PT, P0, P1, PT, 0xf8, 0x8f ;  /* 0x00000000008f781c */ /* 0x000fe40000703f70 */
[----:B------:R-:W-:Y:S02]  /*1760*/  SHF.R.U32.HI R12, RZ, 0x1, R10 ;  /* 0x00000001ff0c7819 */ /* 0x000fe4000001160a */
[----:B------:R-:W-:-:S04]  /*1770*/  SEL R3, RZ, 0x1, !P0 ;  /* 0x00000001ff037807 */ /* 0x000fc80004000000 */
[----:B------:R-:W-:-:S04]  /*1780*/  LOP3.LUT R3, R3, 0x1, R12, 0xf8, !PT ;  /* 0x0000000103037812 */ /* 0x000fc800078ef80c */
[----:B------:R-:W-:-:S04]  /*1790*/  LOP3.LUT R3, R3, R10, RZ, 0xc0, !PT ;  /* 0x0000000a03037212 */ /* 0x000fc800078ec0ff */
[----:B------:R-:W-:-:S04]  /*17a0*/  IADD3 R3, PT, PT, R12, R3, RZ ;  /* 0x000000030c037210 */ /* 0x000fc80007ffe0ff */
[----:B------:R-:W-:Y:S01]  /*17b0*/  LOP3.LUT R0, R3, R0, RZ, 0xfc, !PT ;  /* 0x0000000003007212 */ /* 0x000fe200078efcff */
[----:B------:R-:W-:Y:S06]  /*17c0*/  BRA `(.L_x_39) ;  /* 0x0000000000107947 */ /* 0x000fec0003800000 */
.L_x_38:
[----:B------:R-:W-:-:S04]  /*17d0*/  LOP3.LUT R0, R0, 0x80000000, RZ, 0xc0, !PT ;  /* 0x8000000000007812 */ /* 0x000fc800078ec0ff */
[----:B------:R-:W-:Y:S01]  /*17e0*/  LOP3.LUT R0, R0, 0x7f800000, RZ, 0xfc, !PT ;  /* 0x7f80000000007812 */ /* 0x000fe200078efcff */
[----:B------:R-:W-:Y:S06]  /*17f0*/  BRA `(.L_x_39) ;  /* 0x0000000000047947 */ /* 0x000fec0003800000 */
.L_x_37:
[----:B------:R-:W-:-:S07]  /*1800*/  LEA R0, R10, R0, 0x17 ;  /* 0x000000000a007211 */ /* 0x000fce00078eb8ff */
.L_x_39:
[----:B------:R-:W-:Y:S05]  /*1810*/  BSYNC.RECONVERGENT B1 ;  /* 0x0000000000017941 */ /* 0x000fea0003800200 */
.L_x_36:
[----:B------:R-:W-:Y:S05]  /*1820*/  BRA `(.L_x_40) ;  /* 0x0000000000207947 */ /* 0x000fea0003800000 */
.L_x_35:
[----:B------:R-:W-:-:S04]  /*1830*/  LOP3.LUT R0, R3, 0x80000000, R0, 0x48, !PT ;  /* 0x8000000003007812 */ /* 0x000fc800078e4800 */
[----:B------:R-:W-:Y:S01]  /*1840*/  LOP3.LUT R0, R0, 0x7f800000, RZ, 0xfc, !PT ;  /* 0x7f80000000007812 */ /* 0x000fe200078efcff */
[----:B------:R-:W-:Y:S06]  /*1850*/  BRA `(.L_x_40) ;  /* 0x0000000000147947 */ /* 0x000fec0003800000 */
.L_x_34:
[----:B------:R-:W-:Y:S01]  /*1860*/  LOP3.LUT R0, R3, 0x80000000, R0, 0x48, !PT ;  /* 0x8000000003007812 */ /* 0x000fe200078e4800 */
[----:B------:R-:W-:Y:S06]  /*1870*/  BRA `(.L_x_40) ;  /* 0x00000000000c7947 */ /* 0x000fec0003800000 */
.L_x_33:
[----:B------:R-:W0:Y:S01]  /*1880*/  MUFU.RSQ R0, -QNAN ;  /* 0xffc0000000007908 */ /* 0x000e220000001400 */
[----:B------:R-:W-:Y:S05]  /*1890*/  BRA `(.L_x_40) ;  /* 0x0000000000047947 */ /* 0x000fea0003800000 */
.L_x_32:
[----:B------:R-:W-:-:S07]  /*18a0*/  FADD.FTZ R0, R0, R3 ;  /* 0x0000000300007221 */ /* 0x000fce0000010000 */
.L_x_40:
[----:B------:R-:W-:Y:S05]  /*18b0*/  BSYNC.RECONVERGENT B0 ;  /* 0x0000000000007941 */ /* 0x000fea0003800200 */
.L_x_30:
[----:B------:R-:W-:Y:S01]  /*18c0*/  HFMA2 R9, -RZ, RZ, 0, 0 ;  /* 0x00000000ff097431 */ /* 0x000fe200000001ff */
[----:B0-----:R-:W-:-:S03]  /*18d0*/  MOV R3, R0 ;  /* 0x0000000000037202 */ /* 0x001fc60000000f00 */
[----:B------:R-:W-:Y:S05]  /*18e0*/  RET.REL.NODEC R8 `(_Z14softmax_kernelPKfPfS1_S1_i) ;  /* 0xffffffe408c47950 */ /* 0x000fea0003c3ffff */
.L_x_41:
[----:B------:R-:W-:-:S00]  /*18f0*/  BRA `(.L_x_41) ;  /* 0xfffffffc00fc7947 */ /* 0x000fc0000383ffff */
[----:B------:R-:W-:-:S00]  /*1900*/  NOP ;  /* 0x0000000000007918 */ /* 0x000fc00000000000 */
[----:B------:R-:W-:-:S00]  /*1910*/  NOP ;  /* 0x0000000000007918 */ /* 0x000fc00000000000 */
[----:B------:R-:W-:-:S00]  /*1920*/  NOP ;  /* 0x0000000000007918 */ /* 0x000fc00000000000 */
[----:B------:R-:W-:-:S00]  /*1930*/  NOP ;  /* 0x0000000000007918 */ /* 0x000fc00000000000 */
[----:B------:R-:W-:-:S00]  /*1940*/  NOP ;  /* 0x0000000000007918 */ /* 0x000fc00000000000 */
[----:B------:R-:W-:-:S00]  /*1950*/  NOP ;  /* 0x0000000000007918 */ /* 0x000fc00000000000 */
[----:B------:R-:W-:-:S00]  /*1960*/  NOP ;  /* 0x0000000000007918 */ /* 0x000fc00000000000 */
[----:B------:R-:W-:-:S00]  /*1970*/  NOP ;  /* 0x0000000000007918 */ /* 0x000fc00000000000 */
.L_x_47:


//--------------------- .text._Z10sum_kernelPKfPfS1_i --------------------------
	.section	.text._Z10sum_kernelPKfPfS1_i,"ax",@progbits
	.align	128
        .global         _Z10sum_kernelPKfPfS1_i
        .type           _Z10sum_kernelPKfPfS1_i,@function
        .size           _Z10sum_kernelPKfPfS1_i,(.L_x_49 - _Z10sum_kernelPKfPfS1_i)
        .other          _Z10sum_kernelPKfPfS1_i,@"STO_CUDA_ENTRY STV_DEFAULT"
_Z10sum_kernelPKfPfS1_i:
.text._Z10sum_kernelPKfPfS1_i:
[----:B------:R-:W-:Y:S01]  /*0000*/  LDC R1, c[0x0][0x37c] ;  /* 0x0000df00ff017b82 */ /* 0x000fe20000000800 */
[----:B------:R-:W0:Y:S07]  /*0010*/  S2R R22, SR_TID.X ;  /* 0x0000000000167919 */ /* 0x000e2e0000002100 */
[----:B------:R-:W1:Y:S01]  /*0020*/  S2UR UR4, SR_CTAID.X ;  /* 0x00000000000479c3 */ /* 0x000e620000002500 */
[----:B------:R-:W2:Y:S01]  /*0030*/  LDCU UR5, c[0x0][0x398] ;  /* 0x00007300ff0577ac */ /* 0x000ea20008000800 */
[----:B------:R-:W3:Y:S06]  /*0040*/  LDCU.64 UR6, c[0x0][0x358] ;  /* 0x00006b00ff0677ac */ /* 0x000eec0008000a00 */
[----:B------:R-:W4:Y:S01]  /*0050*/  LDC.64 R2, c[0x0][0x380] ;  /* 0x0000e000ff027b82 */ /* 0x000f220000000a00 */
[----:B-1----:R-:W-:-:S06]  /*0060*/  USHF.L.U32 UR4, UR4, 0xb, URZ ;  /* 0x0000000b04047899 */ /* 0x002fcc00080006ff */
[----:B0-----:R-:W-:-:S04]  /*0070*/  LOP3.LUT R4, R22, UR4, RZ, 0xfc, !PT ;  /* 0x0000000416047c12 */ /* 0x001fc8000f8efcff */
[C---:B--2---:R-:W-:Y:S01]  /*0080*/  ISETP.GE.AND P6, PT, R4.reuse, UR5, PT ;  /* 0x0000000504007c0c */ /* 0x044fe2000bfc6270 */
[----:B----4-:R-:W-:-:S12]  /*0090*/  IMAD.WIDE R2, R4, 0x4, R2 ;  /* 0x0000000404027825 */ /* 0x010fd800078e0202 */
[----:B------:R-:W0:Y:S01]  /*00a0*/  @!P6 LDC.64 R6, c[0x0][0x390] ;  /* 0x0000e400ff06eb82 */ /* 0x000e220000000a00 */
[----:B---3--:R-:W2:Y:S04]  /*00b0*/  @!P6 LDG.E R0, desc[UR6][R2.64] ;  /* 0x000000060200e981 */ /* 0x008ea8000c1e1900 */
[----:B0-----:R0:W2:Y:S01]  /*00c0*/  @!P6 LDG.E R7, desc[UR6][R6.64] ;  /* 0x000000060607e981 */ /* 0x0010a2000c1e1900 */
[C---:B------:R-:W-:Y:S02]  /*00d0*/  IADD3 R5, PT, PT, R4.reuse, 0x100, RZ ;  /* 0x0000010004057810 */ /* 0x040fe40007ffe0ff */
[----:B------:R-:W-:Y:S02]  /*00e0*/  IADD3 R8, PT, PT, R4, 0x200, RZ ;  /* 0x0000020004087810 */ /* 0x000fe40007ffe0ff */
[----:B------:R-:W-:-:S02]  /*00f0*/  ISETP.GE.AND P0, PT, R5, UR5, PT ;  /* 0x0000000505007c0c */ /* 0x000fc4000bf06270 */
[----:B------:R-:W-:Y:S02]  /*0100*/  @!P6 MOV R5, 0x3bbb989d ;  /* 0x3bbb989d0005e802 */ /* 0x000fe40000000f00 */
[----:B------:R-:W-:Y:S02]  /*0110*/  ISETP.GE.AND P1, PT, R8, UR5, PT ;  /* 0x0000000508007c0c */ /* 0x000fe4000bf26270 */
[----:B------:R-:W-:Y:S02]  /*0120*/  IADD3 R8, PT, PT, R4, 0x300, RZ ;  /* 0x0000030004087810 */ /* 0x000fe40007ffe0ff */
[----:B------:R-:W-:Y:S02]  /*0130*/  @!P6 MOV R10, 0x437c0000 ;  /* 0x437c0000000ae802 */ /* 0x000fe40000000f00 */
[----:B------:R-:W-:Y:S02]  /*0140*/  ISETP.GE.AND P2, PT, R8, UR5, PT ;  /* 0x0000000508007c0c */ /* 0x000fe4000bf46270 */
[----:B0-----:R-:W-:Y:S01]  /*0150*/  IADD3 R6, PT, PT, R4, 0x400, RZ ;  /* 0x0000040004067810 */ /* 0x001fe20007ffe0ff */
[----:B------:R-:W0:Y:S01]  /*0160*/  @!P0 LDC.64 R8, c[0x0][0x390] ;  /* 0x0000e400ff088b82 */ /* 0x000e220000000a00 */
[----:B------:R-:W3:Y:S02]  /*0170*/  @!P0 LDG.E R12, desc[UR6][R2.64+0x400] ;  /* 0x00040006020c8981 */ /* 0x000ee4000c1e1900 */
[----:B------:R-:W-:-:S02]  /*0180*/  ISETP.GE.AND P3, PT, R6, UR5, PT ;  /* 0x0000000506007c0c */ /* 0x000fc4000bf66270 */
[----:B------:R-:W-:Y:S01]  /*0190*/  IADD3 R6, PT, PT, R4, 0x500, RZ ;  /* 0x0000050004067810 */ /* 0x000fe20007ffe0ff */
[----:B------:R-:W4:Y:S02]  /*01a0*/  @!P1 LDG.E R16, desc[UR6][R2.64+0x800] ;  /* 0x0008000602109981 */ /* 0x000f24000c1e1900 */
[----:B------:R-:W1:Y:S01]  /*01b0*/  @!P1 LDC.64 R20, c[0x0][0x390] ;  /* 0x0000e400ff149b82 */ /* 0x000e620000000a00 */
[----:B------:R-:W-:Y:S01]  /*01c0*/  ISETP.GE.AND P4, PT, R6, UR5, PT ;  /* 0x0000000506007c0c */ /* 0x000fe2000bf86270 */
[----:B------:R-:W5:Y:S06]  /*01d0*/  @!P2 LDG.E R18, desc[UR6][R2.64+0xc00] ;  /* 0x000c00060212a981 */ /* 0x000f6c000c1e1900 */
[----:B------:R-:W1:Y:S01]  /*01e0*/  @!P3 LDC.64 R14, c[0x0][0x390] ;  /* 0x0000e400ff0ebb82 */ /* 0x000e620000000a00 */
[----:B0-----:R0:W3:Y:S07]  /*01f0*/  @!P0 LDG.E R11, desc[UR6][R8.64] ;  /* 0x00000006080b8981 */ /* 0x0010ee000c1e1900 */
[----:B------:R-:W0:Y:S01]  /*0200*/  @!P2 LDC.64 R24, c[0x0][0x390] ;  /* 0x0000e400ff18ab82 */ /* 0x000e220000000a00 */
[----:B-1----:R-:W4:Y:S04]  /*0210*/  @!P1 LDG.E R13, desc[UR6][R20.64] ;  /* 0x00000006140d9981 */ /* 0x002f28000c1e1900 */
[----:B------:R1:W5:Y:S04]  /*0220*/  @!P3 LDG.E R15, desc[UR6][R14.64] ;  /* 0x000000060e0fb981 */ /* 0x000368000c1e1900 */
[----:B------:R-:W5:Y:S04]  /*0230*/  @!P3 LDG.E R20, desc[UR6][R2.64+0x1000] ;  /* 0x001000060214b981 */ /* 0x000f68000c1e1900 */
[----:B------:R-:W5:Y:S04]  /*0240*/  @!P4 LDG.E R21, desc[UR6][R2.64+0x1400] ;  /* 0x001400060215c981 */ /* 0x000f68000c1e1900 */
[----:B0-----:R-:W5:Y:S01]  /*0250*/  @!P2 LDG.E R19, desc[UR6][R24.64] ;  /* 0x000000061813a981 */ /* 0x001f62000c1e1900 */
[----:B--2---:R-:W-:-:S04]  /*0260*/  @!P6 FADD R0, R0, -R7 ;  /* 0x800000070000e221 */ /* 0x004fc80000000000 */
[----:B------:R-:W-:-:S04]  /*0270*/  @!P6 FFMA.SAT R5, R0, R5, 0.5 ;  /* 0x3f0000000005e423 */ /* 0x000fc80000002005 */
[----:B------:R-:W-:-:S04]  /*0280*/  @!P6 FFMA.RM R5, R5, R10, 12582913 ;  /* 0x4b4000010505e423 */ /* 0x000fc8000000400a */
[----:B------:R-:W-:-:S04]  /*0290*/  @!P6 FADD R7, R5, -12583039 ;  /* 0xcb40007f0507e421 */ /* 0x000fc80000000000 */
[----:B------:R-:W-:-:S04]  /*02a0*/  @!P6 FFMA R7, R0, 1.4426950216293334961, -R7 ;  /* 0x3fb8aa3b0007e823 */ /* 0x000fc80000000807 */
[----:B------:R-:W-:Y:S01]  /*02b0*/  @!P6 FFMA R7, R0, 1.925963033500011079e-08, R7 ;  /* 0x32a570600007e823 */ /* 0x000fe20000000007 */
[----:B------:R-:W-:-:S03]  /*02c0*/  IADD3 R0, PT, PT, R4, 0x600, RZ ;  /* 0x0000060004007810 */ /* 0x000fc60007ffe0ff */
[----:B------:R0:W2:Y:S01]  /*02d0*/  @!P6 MUFU.EX2 R17, R7 ;  /* 0x000000070011e308 */ /* 0x0000a20000000800 */
[----:B------:R-:W-:Y:S01]  /*02e0*/  ISETP.GE.AND P5, PT, R0, UR5, PT ;  /* 0x0000000500007c0c */ /* 0x000fe2000bfa6270 */
[----:B------:R-:W-:Y:S01]  /*02f0*/  HFMA2 R10, -RZ, RZ, 0, 0 ;  /* 0x00000000ff0a7431 */ /* 0x000fe200000001ff */
[----:B------:R-:W-:Y:S02]  /*0300*/  @!P6 SHF.L.U32 R0, R5, 0x17, RZ ;  /* 0x000000170500e819 */ /* 0x000fe400000006ff */
[----:B------:R-:W-:Y:S01]  /*0310*/  IADD3 R4, PT, PT, R4, 0x700, RZ ;  /* 0x0000070004047810 */ /* 0x000fe20007ffe0ff */
[----:B0-----:R-:W0:Y:S02]  /*0320*/  @!P4 LDC.64 R6, c[0x0][0x390] ;  /* 0x0000e400ff06cb82 */ /* 0x001e240000000a00 */
[----:B--2---:R-:W-:Y:S01]  /*0330*/  @!P6 FFMA R10, R0, R17, RZ ;  /* 0x00000011000ae223 */ /* 0x004fe200000000ff */
[----:B------:R-:W-:-:S05]  /*0340*/  ISETP.GE.AND P6, PT, R4, UR5, PT ;  /* 0x0000000504007c0c */ /* 0x000fca000bfc6270 */
[----:B------:R-:W2:Y:S01]  /*0350*/  @!P5 LDC.64 R8, c[0x0][0x390] ;  /* 0x0000e400ff08db82 */ /* 0x000ea20000000a00 */
[----:B------:R-:W5:Y:S07]  /*0360*/  @!P5 LDG.E R17, desc[UR6][R2.64+0x1800] ;  /* 0x001800060211d981 */ /* 0x000f6e000c1e1900 */
[----:B------:R-:W1:Y:S01]  /*0370*/  @!P6 LDC.64 R4, c[0x0][0x390] ;  /* 0x0000e400ff04eb82 */ /* 0x000e620000000a00 */
[----:B------:R-:W5:Y:S04]  /*0380*/  @!P6 LDG.E R0, desc[UR6][R2.64+0x1c00] ;  /* 0x001c00060200e981 */ /* 0x000f68000c1e1900 */
[----:B0-----:R0:W5:Y:S04]  /*0390*/  @!P4 LDG.E R6, desc[UR6][R6.64] ;  /* 0x000000060606c981 */ /* 0x001168000c1e1900 */
[----:B--2---:R-:W2:Y:S04]  /*03a0*/  @!P5 LDG.E R8, desc[UR6][R8.64] ;  /* 0x000000060808d981 */ /* 0x004ea8000c1e1900 */
[----:B-1----:R1:W2:Y:S01]  /*03b0*/  @!P6 LDG.E R5, desc[UR6][R4.64] ;  /* 0x000000060405e981 */ /* 0x0022a2000c1e1900 */
[----:B---3--:R-:W-:Y:S01]  /*03c0*/  @!P0 FADD R11, -R11, R12 ;  /* 0x0000000c0b0b8221 */ /* 0x008fe20000000100 */
[----:B------:R-:W-:-:S02]  /*03d0*/  @!P0 MOV R12, 0x3bbb989d ;  /* 0x3bbb989d000c8802 */ /* 0x000fc40000000f00 */
[----:B------:R-:W-:-:S03]  /*03e0*/  @!P0 MOV R14, 0x437c0000 ;  /* 0x437c0000000e8802 */ /* 0x000fc60000000f00 */
[----:B0-----:R-:W-:Y:S01]  /*03f0*/  @!P0 FFMA.SAT R7, R11, R12, 0.5 ;  /* 0x3f0000000b078423 */ /* 0x001fe2000000200c */
[----:B------:R-:W-:-:S03]  /*0400*/  @!P1 MOV R24, 0x3bbb989d ;  /* 0x3bbb989d00189802 */ /* 0x000fc60000000f00 */
[----:B------:R-:W-:Y:S01]  /*0410*/  @!P0 FFMA.RM R7, R7, R14, 12582913 ;  /* 0x4b40000107078423 */ /* 0x000fe2000000400e */
[----:B----4-:R-:W-:Y:S01]  /*0420*/  @!P1 FADD R13, -R13, R16 ;  /* 0x000000100d0d9221 */ /* 0x010fe20000000100 */
[----:B------:R-:W-:Y:S02]  /*0430*/  @!P1 MOV R16, 0x437c0000 ;  /* 0x437c000000109802 */ /* 0x000fe40000000f00 */
[----:B-1----:R-:W-:Y:S01]  /*0440*/  @!P0 FADD R4, R7, -12583039 ;  /* 0xcb40007f07048421 */ /* 0x002fe20000000000 */
[----:B------:R-:W-:-:S03]  /*0450*/  @!P1 FFMA.SAT R9, R13, R24, 0.5 ;  /* 0x3f0000000d099423 */ /* 0x000fc60000002018 */
[----:B------:R-:W-:Y:S01]  /*0460*/  @!P0 FFMA R4, R11, 1.4426950216293334961, -R4 ;  /* 0x3fb8aa3b0b048823 */ /* 0x000fe20000000804 */
[----:B------:R-:W-:Y:S01]  /*0470*/  @!P1 FFMA.RM R2, R9, R16, 12582913 ;  /* 0x4b40000109029423 */ /* 0x000fe20000004010 */
[----:B-----5:R-:W-:Y:S02]  /*0480*/  @!P3 FADD R15, -R15, R20 ;  /* 0x000000140f0fb221 */ /* 0x020fe40000000100 */
[----:B------:R-:W-:Y:S01]  /*0490*/  @!P0 FFMA R9, R11, 1.925963033500011079e-08, R4 ;  /* 0x32a570600b098823 */ /* 0x000fe20000000004 */
[----:B------:R-:W-:Y:S01]  /*04a0*/  @!P3 MOV R4, 0x3bbb989d ;  /* 0x3bbb989d0004b802 */ /* 0x000fe20000000f00 */
[----:B------:R-:W-:Y:S01]  /*04b0*/  @!P2 FADD R18, -R19, R18 ;  /* 0x000000121312a221 */ /* 0x000fe20000000100 */
[----:B------:R-:W-:Y:S01]  /*04c0*/  @!P2 MOV R3, 0x3bbb989d ;  /* 0x3bbb989d0003a802 */ /* 0x000fe20000000f00 */
[----:B------:R-:W-:Y:S01]  /*04d0*/  @!P1 FADD R12, R2, -12583039 ;  /* 0xcb40007f020c9421 */ /* 0x000fe20000000000 */
[----:B------:R-:W-:Y:S01]  /*04e0*/  @!P3 MOV R19, 0x437c0000 ;  /* 0x437c00000013b802 */ /* 0x000fe20000000f00 */
[----:B------:R-:W-:Y:S01]  /*04f0*/  @!P3 FFMA.SAT R4, R15, R4, 0.5 ;  /* 0x3f0000000f04b423 */ /* 0x000fe20000002004 */
[----:B------:R-:W-:Y:S01]  /*0500*/  @!P2 MOV R14, 0x437c0000 ;  /* 0x437c0000000ea802 */ /* 0x000fe20000000f00 */
[----:B------:R-:W-:Y:S01]  /*0510*/  @!P2 FFMA.SAT R3, R18, R3, 0.5 ;  /* 0x3f0000001203a423 */ /* 0x000fe20000002003 */
[----:B------:R-:W-:Y:S01]  /*0520*/  @!P1 FFMA R12, R13, 1.4426950216293334961, -R12 ;  /* 0x3fb8aa3b0d0c9823 */ /* 0x000fe2000000080c */
[----:B------:R-:W-:Y:S01]  /*0530*/  @!P4 MOV R23, 0x3bbb989d ;  /* 0x3bbb989d0017c802 */ /* 0x000fe20000000f00 */
[----:B------:R-:W-:Y:S01]  /*0540*/  @!P3 FFMA.RM R4, R4, R19, 12582913 ;  /* 0x4b4000010404b423 */ /* 0x000fe20000004013 */
[----:B------:R-:W-:Y:S01]  /*0550*/  @!P2 FFMA.RM R3, R3, R14, 12582913 ;  /* 0x4b4000010303a423 */ /* 0x000fe2000000400e */
[----:B------:R-:W-:Y:S01]  /*0560*/  @!P1 FFMA R11, R13, 1.925963033500011079e-08, R12 ;  /* 0x32a570600d0b9823 */ /* 0x000fe2000000000c */
[----:B------:R-:W-:Y:S01]  /*0570*/  @!P4 MOV R19, 0x437c0000 ;  /* 0x437c00000013c802 */ /* 0x000fe20000000f00 */
[----:B------:R-:W-:Y:S01]  /*0580*/  @!P3 FADD R12, R4, -12583039 ;  /* 0xcb40007f040cb421 */ /* 0x000fe20000000000 */
[----:B------:R-:W-:-:S03]  /*0590*/  @!P5 MOV R16, 0x3bbb989d ;  /* 0x3bbb989d0010d802 */ /* 0x000fc60000000f00 */
[----:B------:R-:W-:Y:S01]  /*05a0*/  @!P3 FFMA R12, R15, 1.4426950216293334961, -R12 ;  /* 0x3fb8aa3b0f0cb823 */ /* 0x000fe2000000080c */
[----:B------:R-:W-:-:S03]  /*05b0*/  @!P2 FADD R13, R3, -12583039 ;  /* 0xcb40007f030da421 */ /* 0x000fc60000000000 */
[----:B------:R-:W-:Y:S01]  /*05c0*/  @!P3 FFMA R15, R15, 1.925963033500011079e-08, R12 ;  /* 0x32a570600f0fb823 */ /* 0x000fe2000000000c */
[C---:B------:R-:W-:Y:S01]  /*05d0*/  @!P2 FFMA R13, R18.reuse, 1.4426950216293334961, -R13 ;  /* 0x3fb8aa3b120da823 */ /* 0x040fe2000000080d */
[----:B------:R-:W0:Y:S03]  /*05e0*/  @!P0 MUFU.EX2 R9, R9 ;  /* 0x0000000900098308 */ /* 0x000e260000000800 */
[----:B------:R-:W-:-:S05]  /*05f0*/  @!P2 FFMA R13, R18, 1.925963033500011079e-08, R13 ;  /* 0x32a57060120da823 */ /* 0x000fca000000000d */
[----:B------:R-:W1:Y:S01]  /*0600*/  @!P1 MUFU.EX2 R11, R11 ;  /* 0x0000000b000b9308 */ /* 0x000e620000000800 */
[----:B------:R-:W3:Y:S01]  /*0610*/  S2UR UR5, SR_CgaCtaId ;  /* 0x00000000000579c3 */ /* 0x000ee20000008800 */
[----:B------:R-:W-:-:S06]  /*0620*/  @!P0 SHF.L.U32 R7, R7, 0x17, RZ ;  /* 0x0000001707078819 */ /* 0x000fcc00000006ff */
[----:B------:R-:W4:Y:S01]  /*0630*/  @!P2 MUFU.EX2 R13, R13 ;  /* 0x0000000d000da308 */ /* 0x000f220000000800 */
[----:B0-----:R-:W-:Y:S01]  /*0640*/  @!P0 FFMA R10, R7, R9, R10 ;  /* 0x00000009070a8223 */ /* 0x001fe2000000000a */
[----:B------:R-:W-:Y:S02]  /*0650*/  @!P2 SHF.L.U32 R3, R3, 0x17, RZ ;  /* 0x000000170303a819 */ /* 0x000fe400000006ff */
[----:B------:R-:W-:Y:S01]  /*0660*/  @!P3 SHF.L.U32 R7, R4, 0x17, RZ ;  /* 0x000000170407b819 */ /* 0x000fe200000006ff */
[----:B------:R-:W-:Y:S02]  /*0670*/  UMOV UR4, 0x400 ;  /* 0x0000040000047882 */ /* 0x000fe40000000000 */
[----:B---3--:R-:W-:Y:S01]  /*0680*/  ULEA UR4, UR5, UR4, 0x18 ;  /* 0x0000000405047291 */ /* 0x008fe2000f8ec0ff */
[----:B------:R-:W-:Y:S01]  /*0690*/  ISETP.GT.U32.AND P0, PT, R22, 0x7f, PT ;  /* 0x0000007f1600780c */ /* 0x000fe20003f04070 */
[----:B------:R-:W-:-:S04]  /*06a0*/  @!P4 FADD R6, -R6, R21 ;  /* 0x000000150606c221 */ /* 0x000fc80000000100 */
[----:B------:R-:W-:Y:S01]  /*06b0*/  @!P4 FFMA.SAT R14, R6, R23, 0.5 ;  /* 0x3f000000060ec423 */ /* 0x000fe20000002017 */
[----:B--2---:R-:W-:-:S03]  /*06c0*/  @!P5 FADD R17, -R8, R17 ;  /* 0x000000110811d221 */ /* 0x004fc60000000100 */
[----:B------:R-:W-:Y:S01]  /*06d0*/  @!P4 FFMA.RM R8, R14, R19, 12582913 ;  /* 0x4b4000010e08c423 */ /* 0x000fe20000004013 */
[----:B------:R-:W-:Y:S01]  /*06e0*/  @!P5 MOV R21, 0x437c0000 ;  /* 0x437c00000015d802 */ /* 0x000fe20000000f00 */
[----:B------:R-:W-:Y:S02]  /*06f0*/  @!P5 FFMA.SAT R14, R17, R16, 0.5 ;  /* 0x3f000000110ed423 */ /* 0x000fe40000002010 */
[----:B------:R-:W-:Y:S02]  /*0700*/  @!P4 FADD R19, R8, -12583039 ;  /* 0xcb40007f0813c421 */ /* 0x000fe40000000000 */
[----:B------:R-:W-:Y:S01]  /*0710*/  @!P5 FFMA.RM R12, R14, R21, 12582913 ;  /* 0x4b4000010e0cd423 */ /* 0x000fe20000004015 */
[----:B------:R-:W-:Y:S01]  /*0720*/  @!P6 MOV R21, 0x3bbb989d ;  /* 0x3bbb989d0015e802 */ /* 0x000fe20000000f00 */
[----:B------:R-:W-:Y:S01]  /*0730*/  @!P6 FADD R0, -R5, R0 ;  /* 0x000000000500e221 */ /* 0x000fe20000000100 */
[----:B------:R-:W-:Y:S01]  /*0740*/  @!P4 FFMA R19, R6, 1.4426950216293334961, -R19 ;  /* 0x3fb8aa3b0613c823 */ /* 0x000fe20000000813 */
[----:B------:R-:W-:Y:S01]  /*0750*/  @!P5 FADD R14, R12, -12583039 ;  /* 0xcb40007f0c0ed421 */ /* 0x000fe20000000000 */
[----:B------:R-:W-:Y:S01]  /*0760*/  @!P6 MOV R23, 0x437c0000 ;  /* 0x437c00000017e802 */ /* 0x000fe20000000f00 */
[----:B------:R-:W-:Y:S01]  /*0770*/  @!P6 FFMA.SAT R16, R0, R21, 0.5 ;  /* 0x3f0000000010e423 */ /* 0x000fe20000002015 */
[----:B------:R-:W-:Y:S01]  /*0780*/  @!P4 FFMA R19, R6, 1.925963033500011079e-08, R19 ;  /* 0x32a570600613c823 */ /* 0x000fe20000000013 */
[----:B------:R-:W-:-:S02]  /*0790*/  @!P5 FFMA R14, R17, 1.4426950216293334961, -R14 ;  /* 0x3fb8aa3b110ed823 */ /* 0x000fc4000000080e */
[----:B------:R-:W-:Y:S02]  /*07a0*/  @!P6 FFMA.RM R6, R16, R23, 12582913 ;  /* 0x4b4000011006e423 */ /* 0x000fe40000004017 */
[----:B------:R-:W-:Y:S02]  /*07b0*/  @!P5 FFMA R14, R17, 1.925963033500011079e-08, R14 ;  /* 0x32a57060110ed823 */ /* 0x000fe4000000000e */
[----:B------:R-:W-:Y:S01]  /*07c0*/  @!P6 FADD R17, R6, -12583039 ;  /* 0xcb40007f0611e421 */ /* 0x000fe20000000000 */
[----:B------:R0:W2:Y:S03]  /*07d0*/  @!P3 MUFU.EX2 R5, R15 ;  /* 0x0000000f0005b308 */ /* 0x0000a60000000800 */
[----:B------:R-:W-:-:S05]  /*07e0*/  @!P6 FFMA R17, R0, 1.4426950216293334961, -R17 ;  /* 0x3fb8aa3b0011e823 */ /* 0x000fca0000000811 */
[----:B------:R-:W3:Y:S01]  /*07f0*/  @!P4 MUFU.EX2 R19, R19 ;  /* 0x000000130013c308 */ /* 0x000ee20000000800 */
[----:B0-----:R-:W-:Y:S01]  /*0800*/  @!P1 SHF.L.U32 R15, R2, 0x17, RZ ;  /* 0x00000017020f9819 */ /* 0x001fe200000006ff */
[----:B------:R-:W-:-:S04]  /*0810*/  @!P6 FFMA R17, R0, 1.925963033500011079e-08, R17 ;  /* 0x32a570600011e823 */ /* 0x000fc80000000011 */
[----:B-1----:R-:W-:Y:S02]  /*0820*/  @!P1 FFMA R10, R15, R11, R10 ;  /* 0x0000000b0f0a9223 */ /* 0x002fe4000000000a */
[----:B------:R-:W0:Y:S02]  /*0830*/  @!P5 MUFU.EX2 R14, R14 ;  /* 0x0000000e000ed308 */ /* 0x000e240000000800 */
[----:B----4-:R-:W-:Y:S01]  /*0840*/  @!P2 FFMA R10, R3, R13, R10 ;  /* 0x0000000d030aa223 */ /* 0x010fe2000000000a */
[----:B------:R-:W-:-:S05]  /*0850*/  @!P4 SHF.L.U32 R3, R8, 0x17, RZ ;  /* 0x000000170803c819 */ /* 0x000fca00000006ff */
[----:B------:R-:W1:Y:S01]  /*0860*/  @!P6 MUFU.EX2 R17, R17 ;  /* 0x000000110011e308 */ /* 0x000e620000000800 */
[----:B--2---:R-:W-:Y:S01]  /*0870*/  @!P3 FFMA R10, R7, R5, R10 ;  /* 0x00000005070ab223 */ /* 0x004fe2000000000a */
[----:B------:R-:W-:-:S03]  /*0880*/  @!P5 SHF.L.U32 R5, R12, 0x17, RZ ;  /* 0x000000170c05d819 */ /* 0x000fc600000006ff */
[----:B---3--:R-:W-:Y:S01]  /*0890*/  @!P4 FFMA R10, R3, R19, R10 ;  /* 0x00000013030ac223 */ /* 0x008fe2000000000a */
[----:B------:R-:W-:-:S03]  /*08a0*/  @!P6 SHF.L.U32 R3, R6, 0x17, RZ ;  /* 0x000000170603e819 */ /* 0x000fc600000006ff */
[----:B0-----:R-:W-:Y:S01]  /*08b0*/  @!P5 FFMA R10, R5, R14, R10 ;  /* 0x0000000e050ad223 */ /* 0x001fe2000000000a */
[----:B------:R-:W-:-:S03]  /*08c0*/  LEA R5, R22, UR4, 0x2 ;  /* 0x0000000416057c11 */ /* 0x000fc6000f8e10ff */
[----:B-1----:R-:W-:-:S05]  /*08d0*/  @!P6 FFMA R10, R3, R17, R10 ;  /* 0x00000011030ae223 */ /* 0x002fca000000000a */
[----:B------:R-:W-:Y:S01]  /*08e0*/  STS [R5], R10 ;  /* 0x0000000a05007388 */ /* 0x000fe20000000800 */
[----:B------:R-:W-:Y:S06]  /*08f0*/  BAR.SYNC.DEFER_BLOCKING 0x0 ;  /* 0x0000000000007b1d */ /* 0x000fec0000010000 */
[----:B------:R-:W-:Y:S04]  /*0900*/  @!P0 LDS R0, [R5+0x200] ;  /* 0x0002000005008984 */ /* 0x000fe80000000800 */
[----:B------:R-:W0:Y:S01]  /*0910*/  @!P0 LDS R3, [R5] ;  /* 0x0000000005038984 */ /* 0x000e220000000800 */
[----:B------:R-:W-:Y:S01]  /*0920*/  ISETP.GT.U32.AND P1, PT, R22, 0x3f, PT ;  /* 0x0000003f1600780c */ /* 0x000fe20003f24070 */
[----:B0-----:R-:W-:-:S05]  /*0930*/  @!P0 FADD R0, R0, R3 ;  /* 0x0000000300008221 */ /* 0x001fca0000000000 */
[----:B------:R-:W-:Y:S01]  /*0940*/  @!P0 STS [R5], R0 ;  /* 0x0000000005008388 */ /* 0x000fe20000000800 */
        /* <DEDUP_REMOVED lines=33> */
[----:B------:R-:W-:Y:S01]  /*0b60*/  ISETP.NE.AND P1, PT, R22, RZ, PT ;  /* 0x000000ff1600720c */ /* 0x000fe20003f25270 */
[----:B0-----:R-:W-:-:S05]  /*0b70*/  @!P0 FADD R0, R0, R3 ;  /* 0x0000000300008221 */ /* 0x001fca0000000000 */
[----:B------:R-:W-:Y:S01]  /*0b80*/  @!P0 STS [R5], R0 ;  /* 0x0000000005008388 */ /* 0x000fe20000000800 */
[----:B------:R-:W-:Y:S06]  /*0b90*/  BAR.SYNC.DEFER_BLOCKING 0x0 ;  /* 0x0000000000007b1d */ /* 0x000fec0000010000 */
[----:B------:R-:W-:Y:S04]  /*0ba0*/  @!P1 LDS R2, [UR4+0x4] ;  /* 0x00000404ff029984 */ /* 0x000fe80008000800 */
[----:B------:R-:W0:Y:S02]  /*0bb0*/  @!P1 LDS R3, [R5] ;  /* 0x0000000005039984 */ /* 0x000e240000000800 */
[----:B0-----:R-:W-:-:S05]  /*0bc0*/  @!P1 FADD R2, R2, R3 ;  /* 0x0000000302029221 */ /* 0x001fca0000000000 */
[----:B------:R0:W-:Y:S01]  /*0bd0*/  @!P1 STS [R5], R2 ;  /* 0x0000000205009388 */ /* 0x0001e20000000800 */
[----:B------:R-:W-:Y:S06]  /*0be0*/  BAR.SYNC.DEFER_BLOCKING 0x0 ;  /* 0x0000000000007b1d */ /* 0x000fec0000010000 */
[----:B------:R-:W-:Y:S05]  /*0bf0*/  @P1 EXIT ;  /* 0x000000000000194d */ /* 0x000fea0003800000 */
[----:B0-----:R-:W0:Y:S01]  /*0c00*/  LDS R5, [UR4] ;  /* 0x00000004ff057984 */ /* 0x001e220008000800 */
[----:B------:R-:W0:Y:S03]  /*0c10*/  LDC.64 R2, c[0x0][0x388] ;  /* 0x0000e200ff027b82 */ /* 0x000e260000000a00 */
[----:B0-----:R-:W-:Y:S01]  /*0c20*/  REDG.E.ADD.F32.FTZ.RN.STRONG.GPU desc[UR6][R2.64], R5 ;  /* 0x00000005020079a6 */ /* 0x001fe2000c12f306 */
[----:B------:R-:W-:Y:S05]  /*0c30*/  EXIT ;  /* 0x000000000000794d */ /* 0x000fea0003800000 */
.L_x_42:
        /* <DEDUP_REMOVED lines=12> */
.L_x_49:


//--------------------- .text._Z10max_kernelPKfPfi --------------------------
	.section	.text._Z10max_kernelPKfPfi,"ax",@progbits
	.align	128
        .global         _Z10max_kernelPKfPfi
        .type           _Z10max_kernelPKfPfi,@function
        .size           _Z10max_kernelPKfPfi,(.L_x_50 - _Z10max_kernelPKfPfi)
        .other          _Z10max_kernelPKfPfi,@"STO_CUDA_ENTRY STV_DEFAULT"
_Z10max_kernelPKfPfi:
.text._Z10max_kernelPKfPfi:
[----:B------:R-:W-:Y:S01]  /*0000*/  LDC R1, c[0x0][0x37c] ;  /* 0x0000df00ff017b82 */ /* 0x000fe20000000800 */
[----:B------:R-:W0:Y:S07]  /*0010*/  S2R R6, SR_TID.X ;  /* 0x0000000000067919 */ /* 0x000e2e0000002100 */
[----:B------:R-:W1:Y:S01]  /*0020*/  S2UR UR4, SR_CTAID.X ;  /* 0x00000000000479c3 */ /* 0x000e620000002500 */
[----:B------:R-:W2:Y:S01]  /*0030*/  LDCU UR8, c[0x0][0x390] ;  /* 0x00007200ff0877ac */ /* 0x000ea20008000800 */
[----:B------:R-:W3:Y:S06]  /*0040*/  LDCU.64 UR6, c[0x0][0x358] ;  /* 0x00006b00ff0677ac */ /* 0x000eec0008000a00 */
[----:B------:R-:W4:Y:S01]  /*0050*/  LDC.64 R2, c[0x0][0x380] ;  /* 0x0000e000ff027b82 */ /* 0x000f220000000a00 */
[----:B-1----:R-:W-:-:S06]  /*0060*/  USHF.L.U32 UR4, UR4, 0xb, URZ ;  /* 0x0000000b04047899 */ /* 0x002fcc00080006ff */
[----:B0-----:R-:W-:-:S05]  /*0070*/  LOP3.LUT R5, R6, UR4, RZ, 0xfc, !PT ;  /* 0x0000000406057c12 */ /* 0x001fca000f8efcff */
[C---:B------:R-:W-:Y:S02]  /*0080*/  VIADD R4, R5.reuse, 0x100 ;  /* 0x0000010005047836 */ /* 0x040fe40000000000 */
[C---:B------:R-:W-:Y:S02]  /*0090*/  VIADD R0, R5.reuse, 0x200 ;  /* 0x0000020005007836 */ /* 0x040fe40000000000 */
[C---:B------:R-:W-:Y:S01]  /*00a0*/  VIADD R7, R5.reuse, 0x300 ;  /* 0x0000030005077836 */ /* 0x040fe20000000000 */
[----:B--2---:R-:W-:Y:S01]  /*00b0*/  ISETP.GE.AND P6, PT, R4, UR8, PT ;  /* 0x0000000804007c0c */ /* 0x004fe2000bfc6270 */
[C---:B------:R-:W-:Y:S01]  /*00c0*/  VIADD R8, R5.reuse, 0x600 ;  /* 0x0000060005087836 */ /* 0x040fe20000000000 */
[----:B------:R-:W-:Y:S01]  /*00d0*/  ISETP.GE.AND P0, PT, R0, UR8, PT ;  /* 0x0000000800007c0c */ /* 0x000fe2000bf06270 */
[----:B------:R-:W-:Y:S01]  /*00e0*/  VIADD R9, R5, 0x700 ;  /* 0x0000070005097836 */ /* 0x000fe20000000000 */
[----:B------:R-:W-:Y:S01]  /*00f0*/  ISETP.GE.AND P1, PT, R7, UR8, PT ;  /* 0x0000000807007c0c */ /* 0x000fe2000bf26270 */
[C---:B------:R-:W-:Y:S01]  /*0100*/  VIADD R7, R5.reuse, 0x400 ;  /* 0x0000040005077836 */ /* 0x040fe20000000000 */
[----:B------:R-:W-:Y:S01]  /*0110*/  P2R R0, PR, RZ, 0x40 ;  /* 0x00000040ff007803 */ /* 0x000fe20000000000 */
[C---:B------:R-:W-:Y:S01]  /*0120*/  VIADD R0, R5.reuse, 0x500 ;  /* 0x0000050005007836 */ /* 0x040fe20000000000 */
[----:B------:R-:W-:Y:S01]  /*0130*/  ISETP.GE.AND P4, PT, R8, UR8, PT ;  /* 0x0000000808007c0c */ /* 0x000fe2000bf86270 */
[----:B----4-:R-:W-:Y:S01]  /*0140*/  IMAD.WIDE R2, R5, 0x4, R2 ;  /* 0x0000000405027825 */ /* 0x010fe200078e0202 */
[----:B------:R-:W-:-:S02]  /*0150*/  ISETP.GE.AND P2, PT, R7, UR8, PT ;  /* 0x0000000807007c0c */ /* 0x000fc4000bf46270 */
[----:B------:R-:W-:Y:S02]  /*0160*/  ISETP.GE.AND P3, PT, R0, UR8, PT ;  /* 0x0000000800007c0c */ /* 0x000fe4000bf66270 */
[----:B------:R-:W-:Y:S01]  /*0170*/  ISETP.GE.AND P5, PT, R9, UR8, PT ;  /* 0x0000000809007c0c */ /* 0x000fe2000bfa6270 */
[----:B---3--:R0:W5:Y:S04]  /*0180*/  @!P6 LDG.E R7, desc[UR6][R2.64+0x400] ;  /* 0x000400060207e981 */ /* 0x008168000c1e1900 */
[----:B------:R0:W5:Y:S04]  /*0190*/  @!P0 LDG.E R9, desc[UR6][R2.64+0x800] ;  /* 0x0008000602098981 */ /* 0x000168000c1e1900 */
[----:B------:R0:W5:Y:S04]  /*01a0*/  @!P1 LDG.E R11, desc[UR6][R2.64+0xc00] ;  /* 0x000c0006020b9981 */ /* 0x000168000c1e1900 */
[----:B------:R0:W5:Y:S04]  /*01b0*/  @!P2 LDG.E R13, desc[UR6][R2.64+0x1000] ;  /* 0x00100006020da981 */ /* 0x000168000c1e1900 */
[----:B------:R0:W5:Y:S04]  /*01c0*/  @!P3 LDG.E R15, desc[UR6][R2.64+0x1400] ;  /* 0x00140006020fb981 */ /* 0x000168000c1e1900 */
[----:B------:R0:W5:Y:S04]  /*01d0*/  @!P4 LDG.E R17, desc[UR6][R2.64+0x1800] ;  /* 0x001800060211c981 */ /* 0x000168000c1e1900 */
[----:B------:R0:W5:Y:S01]  /*01e0*/  @!P5 LDG.E R19, desc[UR6][R2.64+0x1c00] ;  /* 0x001c00060213d981 */ /* 0x000162000c1e1900 */
[----:B------:R-:W-:Y:S01]  /*01f0*/  ISETP.GE.AND P6, PT, R5, UR8, PT ;  /* 0x0000000805007c0c */ /* 0x000fe2000bfc6270 */
[----:B------:R-:W-:Y:S01]  /*0200*/  BSSY.RECONVERGENT B0, `(.L_x_43) ;  /* 0x0000006000007945 */ /* 0x000fe20003800200 */
[----:B------:R-:W-:-:S11]  /*0210*/  IMAD.MOV.U32 R0, RZ, RZ, -0x800001 ;  /* 0xff7fffffff007424 */ /* 0x000fd600078e00ff */
[----:B0-----:R-:W-:Y:S05]  /*0220*/  @P6 BRA `(.L_x_44) ;  /* 0x00000000000c6947 */ /* 0x001fea0003800000 */
[----:B------:R-:W2:Y:S04]  /*0230*/  LDG.E R0, desc[UR6][R2.64] ;  /* 0x0000000602007981 */ /* 0x000ea8000c1e1900 */
[----:B------:R-:W2:Y:S02]  /*0240*/  LDG.E R5, desc[UR6][R2.64] ;  /* 0x0000000602057981 */ /* 0x000ea4000c1e1900 */
[----:B--2---:R-:W-:-:S07]  /*0250*/  FMNMX R0, R0, R5, !PT ;  /* 0x0000000500007209 */ /* 0x004fce0007800000 */
.L_x_44:
[----:B------:R-:W-:Y:S05]  /*0260*/  BSYNC.RECONVERGENT B0 ;  /* 0x0000000000007941 */ /* 0x000fea0003800200 */
.L_x_43:
[----:B------:R-:W-:Y:S01]  /*0270*/  ISETP.GE.AND P6, PT, R4, UR8, PT ;  /* 0x0000000804007c0c */ /* 0x000fe2000bfc6270 */
[----:B------:R-:W0:Y:S01]  /*0280*/  S2UR UR5, SR_CgaCtaId ;  /* 0x00000000000579c3 */ /* 0x000e220000008800 */
[----:B------:R-:W-:-:S11]  /*0290*/  UMOV UR4, 0x400 ;  /* 0x0000040000047882 */ /* 0x000fd60000000000 */
[----:B-----5:R-:W-:-:S04]  /*02a0*/  @!P6 FMNMX R0, R0, R7, !PT ;  /* 0x000000070000e209 */ /* 0x020fc80007800000 */
[----:B------:R-:W-:Y:S02]  /*02b0*/  @!P0 FMNMX R0, R0, R9, !PT ;  /* 0x0000000900008209 */ /* 0x000fe40007800000 */
[----:B------:R-:W-:Y:S02]  /*02c0*/  ISETP.GT.U32.AND P0, PT, R6, 0x7f, PT ;  /* 0x0000007f0600780c */ /* 0x000fe40003f04070 */
[----:B------:R-:W-:Y:S02]  /*02d0*/  @!P1 FMNMX R0, R0, R11, !PT ;  /* 0x0000000b00009209 */ /* 0x000fe40007800000 */
[----:B------:R-:W-:Y:S02]  /*02e0*/  ISETP.GT.U32.AND P1, PT, R6, 0x3f, PT ;  /* 0x0000003f0600780c */ /* 0x000fe40003f24070 */
[----:B------:R-:W-:Y:S01]  /*02f0*/  @!P2 FMNMX R0, R0, R13, !PT ;  /* 0x0000000d0000a209 */ /* 0x000fe20007800000 */
[----:B0-----:R-:W-:-:S03]  /*0300*/  ULEA UR4, UR5, UR4, 0x18 ;  /* 0x0000000405047291 */ /* 0x001fc6000f8ec0ff */
[----:B------:R-:W-:-:S03]  /*0310*/  @!P3 FMNMX R0, R0, R15, !PT ;  /* 0x0000000f0000b209 */ /* 0x000fc60007800000 */
[----:B------:R-:W-:Y:S02]  /*0320*/  LEA R3, R6, UR4, 0x2 ;  /* 0x0000000406037c11 */ /* 0x000fe4000f8e10ff */
[----:B------:R-:W-:-:S04]  /*0330*/  @!P4 FMNMX R0, R0, R17, !PT ;  /* 0x000000110000c209 */ /* 0x000fc80007800000 */
[----:B------:R-:W-:-:S05]  /*0340*/  @!P5 FMNMX R0, R0, R19, !PT ;  /* 0x000000130000d209 */ /* 0x000fca0007800000 */
[----:B------:R-:W-:Y:S01]  /*0350*/  STS [R3], R0 ;  /* 0x0000000003007388 */ /* 0x000fe20000000800 */
[----:B------:R-:W-:Y:S06]  /*0360*/  BAR.SYNC.DEFER_BLOCKING 0x0 ;  /* 0x0000000000007b1d */ /* 0x000fec0000010000 */
[----:B------:R-:W-:Y:S04]  /*0370*/  @!P0 LDS R2, [R3] ;  /* 0x0000000003028984 */ /* 0x000fe80000000800 */
[----:B------:R-:W0:Y:S02]  /*0380*/  @!P0 LDS R5, [R3+0x200] ;  /* 0x0002000003058984 */ /* 0x000e240000000800 */
[----:B0-----:R-:W-:-:S05]  /*0390*/  @!P0 FMNMX R2, R2, R5, !PT ;  /* 0x0000000502028209 */ /* 0x001fca0007800000 */
[----:B------:R-:W-:Y:S01]  /*03a0*/  @!P0 STS [R3], R2 ;  /* 0x0000000203008388 */ /* 0x000fe20000000800 */
[----:B------:R-:W-:Y:S01]  /*03b0*/  BAR.SYNC.DEFER_BLOCKING 0x0 ;  /* 0x0000000000007b1d */ /* 0x000fe20000010000 */
[----:B------:R-:W-:-:S05]  /*03c0*/  ISETP.GT.U32.AND P0, PT, R6, 0x1f, PT ;  /* 0x0000001f0600780c */ /* 0x000fca0003f04070 */
        /* <DEDUP_REMOVED lines=29> */
[----:B------:R-:W-:-:S05]  /*05a0*/  ISETP.NE.AND P1, PT, R6, RZ, PT ;  /* 0x000000ff0600720c */ /* 0x000fca0003f25270 */
[----:B------:R-:W-:Y:S04]  /*05b0*/  @!P0 LDS R2, [R3] ;  /* 0x0000000003028984 */ /* 0x000fe80000000800 */
[----:B------:R-:W0:Y:S02]  /*05c0*/  @!P0 LDS R5, [R3+0x8] ;  /* 0x0000080003058984 */ /* 0x000e240000000800 */
[----:B0-----:R-:W-:-:S05]  /*05d0*/  @!P0 FMNMX R2, R2, R5, !PT ;  /* 0x0000000502028209 */ /* 0x001fca0007800000 */
[----:B------:R-:W-:Y:S01]  /*05e0*/  @!P0 STS [R3], R2 ;  /* 0x0000000203008388 */ /* 0x000fe20000000800 */
[----:B------:R-:W-:Y:S06]  /*05f0*/  BAR.SYNC.DEFER_BLOCKING 0x0 ;  /* 0x0000000000007b1d */ /* 0x000fec0000010000 */
[----:B------:R-:W-:Y:S04]  /*0600*/  @!P1 LDS R4, [R3] ;  /* 0x0000000003049984 */ /* 0x000fe80000000800 */
[----:B------:R-:W0:Y:S02]  /*0610*/  @!P1 LDS R5, [UR4+0x4] ;  /* 0x00000404ff059984 */ /* 0x000e240008000800 */
[----:B0-----:R-:W-:-:S05]  /*0620*/  @!P1 FMNMX R4, R4, R5, !PT ;  /* 0x0000000504049209 */ /* 0x001fca0007800000 */
[----:B------:R0:W-:Y:S01]  /*0630*/  @!P1 STS [R3], R4 ;  /* 0x0000000403009388 */ /* 0x0001e20000000800 */
[----:B------:R-:W-:Y:S06]  /*0640*/  BAR.SYNC.DEFER_BLOCKING 0x0 ;  /* 0x0000000000007b1d */ /* 0x000fec0000010000 */
[----:B------:R-:W-:Y:S05]  /*0650*/  @P1 EXIT ;  /* 0x000000000000194d */ /* 0x000fea0003800000 */
[----:B0-----:R-:W0:Y:S01]  /*0660*/  LDC.64 R2, c[0x0][0x388] ;  /* 0x0000e200ff027b82 */ /* 0x001e220000000a00 */
[----:B------:R-:W1:Y:S04]  /*0670*/  LDS R5, [UR4] ;  /* 0x00000004ff057984 */ /* 0x000e680008000800 */
[----:B01----:R0:W5:Y:S02]  /*0680*/  LDG.E R6, desc[UR6][R2.64] ;  /* 0x0000000602067981 */ /* 0x003164000c1e1900 */
.L_x_45:
[----:B-----5:R-:W-:Y:S01]  /*0690*/  FMNMX R7, R5, R6, !PT ;  /* 0x0000000605077209 */ /* 0x020fe20007800000 */
[----:B------:R-:W-:Y:S05]  /*06a0*/  YIELD ;  /* 0x0000000000007946 */ /* 0x000fea0003800000 */
[----:B------:R-:W2:Y:S02]  /*06b0*/  ATOMG.E.CAS.STRONG.GPU PT, R7, [R2], R6, R7 ;  /* 0x00000006020773a9 */ /* 0x000ea400001ee107 */
[----:B--2---:R-:W-:Y:S01]  /*06c0*/  ISETP.NE.AND P0, PT, R6, R7, PT ;  /* 0x000000070600720c */ /* 0x004fe20003f05270 */
[----:B------:R-:W-:-:S12]  /*06d0*/  IMAD.MOV.U32 R6, RZ, RZ, R7 ;  /* 0x000000ffff067224 */ /* 0x000fd800078e0007 */
[----:B------:R-:W-:Y:S05]  /*06e0*/  @P0 BRA `(.L_x_45) ;  /* 0xfffffffc00e80947 */ /* 0x000fea000383ffff */
[----:B------:R-:W-:Y:S05]  /*06f0*/  EXIT ;  /* 0x000000000000794d */ /* 0x000fea0003800000 */
.L_x_46:
        /* <DEDUP_REMOVED lines=16> */
.L_x_50:


//--------------------- .nv.shared.reserved.0     --------------------------
	.section	.nv.shared.reserved.0,"aw",@nobits
	.weak		__nv_reservedSMEM_offset_0_alias
	.size		__nv_reservedSMEM_offset_0_alias, 0, 64
	.other		__nv_reservedSMEM_offset_0_alias,@"STO_CUDA_RESERVED_SHARED STV_DEFAULT"
__nv_reservedSMEM_offset_0_alias:
	.zero		0
	.zero		64


//--------------------- .nv.shared._Z10sum_kernelPKfPfS1_i --------------------------
	.section	.nv.shared._Z10sum_kernelPKfPfS1_i,"aw",@nobits
	.sectionflags	@""
	.align	4
.nv.shared._Z10sum_kernelPKfPfS1_i:
	.zero		2048


//--------------------- .nv.shared._Z10max_kernelPKfPfi --------------------------
	.section	.nv.shared._Z10max_kernelPKfPfi,"aw",@nobits
	.sectionflags	@""
	.align	4
.nv.shared._Z10max_kernelPKfPfi:
	.zero		2048


//--------------------- .nv.constant0._Z14softmax_kernelPKfPfS1_S1_i --------------------------
	.section	.nv.constant0._Z14softmax_kernelPKfPfS1_S1_i,"a",@progbits
	.sectionflags	@""
	.align	4
.nv.constant0._Z14softmax_kernelPKfPfS1_S1_i:
	.zero		932


//--------------------- .nv.constant0._Z10sum_kernelPKfPfS1_i --------------------------
	.section	.nv.constant0._Z10sum_kernelPKfPfS1_i,"a",@progbits
	.sectionflags	@""
	.align	4
.nv.constant0._Z10sum_kernelPKfPfS1_i:
	.zero		924


//--------------------- .nv.constant0._Z10max_kernelPKfPfi --------------------------
	.section	.nv.constant0._Z10max_kernelPKfPfi,"a",@progbits
	.sectionflags	@""
	.align	4
.nv.constant0._Z10max_kernelPKfPfi:
	.zero		916


//--------------------- SYMBOLS --------------------------

	.type		.nv.reservedSmem.offset0,@object
	.size		.nv.reservedSmem.offset0,0x4
	.type		.nv.reservedSmem.cap,@object
	.size		.nv.reservedSmem.cap,0x4
